// auto-generated by cutlass_sweep.gemm — config: {"arch": "sm_90", "cluster_m": 1, "cluster_n": 2, "dtype": "tf32", "dtype_b": "tf32", "layout": "nt", "stages": 0, "tile_k": 32, "tile_m": 128, "tile_n": 64}
#include "cutlass/cutlass.h"
#include "cutlass/gemm/collective/collective_builder.hpp"
#include "cutlass/gemm/device/gemm_universal_adapter.h"
#include "cutlass/gemm/kernel/gemm_universal.hpp"
#include "cutlass/epilogue/collective/collective_builder.hpp"

using ElemA = cutlass::tfloat32_t;
using ElemB = cutlass::tfloat32_t;
using ElemCD = cutlass::tfloat32_t;
using Acc  = float;
using TileShape    = cute::Shape<cute::_128, cute::_64, cute::_32>;
using ClusterShape = cute::Shape<cute::_1, cute::_2, cute::_1>;

using CollectiveEpilogue = typename cutlass::epilogue::collective::CollectiveBuilder<
    cutlass::arch::Sm90, cutlass::arch::OpClassTensorOp,
    TileShape, ClusterShape,
    cutlass::epilogue::collective::EpilogueTileAuto,
    Acc, Acc,
    ElemCD, cutlass::layout::RowMajor, 128 / cutlass::sizeof_bits<ElemCD>::value,
    ElemCD, cutlass::layout::RowMajor, 128 / cutlass::sizeof_bits<ElemCD>::value,
    cutlass::epilogue::collective::EpilogueScheduleAuto
  >::CollectiveOp;

using CollectiveMainloop = typename cutlass::gemm::collective::CollectiveBuilder<
    cutlass::arch::Sm90, cutlass::arch::OpClassTensorOp,
    ElemA, cutlass::layout::RowMajor, 128 / cutlass::sizeof_bits<ElemA>::value,
    ElemB, cutlass::layout::ColumnMajor, 128 / cutlass::sizeof_bits<ElemB>::value,
    Acc,
    TileShape, ClusterShape,
    cutlass::gemm::collective::StageCountAutoCarveout<static_cast<int>(sizeof(typename CollectiveEpilogue::SharedStorage))>,
    cutlass::gemm::collective::KernelScheduleAuto
  >::CollectiveOp;

using GemmKernel = cutlass::gemm::kernel::GemmUniversal<
    cute::Shape<int,int,int,int>,
    CollectiveMainloop,
    CollectiveEpilogue
>;
using Gemm = cutlass::gemm::device::GemmUniversalAdapter<GemmKernel>;

// Force the device kernel symbol into the cubin without needing a host main.
auto* _anchor = &cutlass::device_kernel<GemmKernel>;


// ===== COMPILED SASS (sm_90a) =====

	.target	sm_90a

	.elftype	@"ET_EXEC"


//--------------------- .note.nv.tkinfo           --------------------------
	.section	.note.nv.tkinfo,"",@"SHT_NOTE"
	.sectionflags	@"SHF_NOTE_NV_TKINFO"
	.tkinfo
        /*0018*/ 	.word	0x00000002
        /*0030*/ 	.string	""
        /*0030*/ 	.string	"ptxas"
        /*0030*/ 	.string	"Cuda compilation tools, release 13.0, V13.0.88"
        /*0030*/ 	.string	"Build cuda_13.0.r13.0/compiler.36424714_0"
        /*0030*/ 	.string	"-arch sm_90a -m 64 "



//--------------------- .note.nv.cuinfo           --------------------------
	.section	.note.nv.cuinfo,"",@"SHT_NOTE"
	.sectionflags	@"SHF_NOTE_NV_CUINFO"
        /*0018*/ 	.short	0x0002
        /*001a*/ 	.short	0x005a
        /*001c*/ 	.short	0x0082
	.zero		2


//--------------------- .nv.info                  --------------------------
	.section	.nv.info,"",@"SHT_CUDA_INFO"
	.align	4


	//----- nvinfo : EIATTR_REGCOUNT
	.align		4
        /*0000*/ 	.byte	0x04, 0x2f
        /*0002*/ 	.short	(.L_15 - .L_14)
	.align		4
.L_14:
        /*0004*/ 	.word	index@(_ZN7cutlass13device_kernelINS_4gemm6kernel13GemmUniversalIN4cute5tupleIJiiiiEEENS1_10collective13CollectiveMmaINS1_34MainloopSm90TmaGmmaWarpSpecializedILi9ENS5_IJNS4_1CILi1EEENSA_ILi2EEESB_EEENS1_35KernelTmaWarpSpecializedCooperativeEEENS5_IJNSA_ILi128EEENSA_ILi64EEENSA_ILi32EEEEEENS_10tfloat32_tENS5_IJlSB_lEEESK_SL_NS4_8TiledMMAINS4_8MMA_AtomIJNS4_4SM904GMMA29MMA_64x64x8_F32TF32TF32_SS_TNILNSP_7ScaleInE1ELSR_1EEEEEENS4_6LayoutINS5_IJSC_SB_SB_EEENS5_IJSB_NSA_ILi0EEESW_EEEEENS5_IJNS4_10UnderscoreESZ_SZ_EEEEENS4_23SM90_TMA_LOAD_MULTICASTENS4_14ComposedLayoutINS4_7SwizzleILi3ELi4ELi3EEENS4_18smem_ptr_flag_bitsILi32EEENSU_INS5_IJNSA_ILi8EEESI_EEENS5_IJSI_SB_EEEEEEEvNS4_8identityENS4_13SM90_TMA_LOADES1C_vS1D_EENS_8epilogue10collective6detail29Sm90TmaWarpSpecializedAdapterINS1H_15DefaultEpilogueISK_SL_SL_NS1G_6thread17LinearCombinationISK_Li1EffLNS1L_9ScaleType4KindE0ELNS_15FloatRoundStyleE2ESK_EENS1_15EpilogueDefaultEEEEEvvEEEEvNT_6ParamsE)
        /*0008*/ 	.word	0x000000a8


	//----- nvinfo : EIATTR_FRAME_SIZE
	.align		4
.L_15:
        /*000c*/ 	.byte	0x04, 0x11
        /*000e*/ 	.short	(.L_17 - .L_16)
	.align		4
.L_16:
        /*0010*/ 	.word	index@(_ZN7cutlass13device_kernelINS_4gemm6kernel13GemmUniversalIN4cute5tupleIJiiiiEEENS1_10collective13CollectiveMmaINS1_34MainloopSm90TmaGmmaWarpSpecializedILi9ENS5_IJNS4_1CILi1EEENSA_ILi2EEESB_EEENS1_35KernelTmaWarpSpecializedCooperativeEEENS5_IJNSA_ILi128EEENSA_ILi64EEENSA_ILi32EEEEEENS_10tfloat32_tENS5_IJlSB_lEEESK_SL_NS4_8TiledMMAINS4_8MMA_AtomIJNS4_4SM904GMMA29MMA_64x64x8_F32TF32TF32_SS_TNILNSP_7ScaleInE1ELSR_1EEEEEENS4_6LayoutINS5_IJSC_SB_SB_EEENS5_IJSB_NSA_ILi0EEESW_EEEEENS5_IJNS4_10UnderscoreESZ_SZ_EEEEENS4_23SM90_TMA_LOAD_MULTICASTENS4_14ComposedLayoutINS4_7SwizzleILi3ELi4ELi3EEENS4_18smem_ptr_flag_bitsILi32EEENSU_INS5_IJNSA_ILi8EEESI_EEENS5_IJSI_SB_EEEEEEEvNS4_8identityENS4_13SM90_TMA_LOADES1C_vS1D_EENS_8epilogue10collective6detail29Sm90TmaWarpSpecializedAdapterINS1H_15DefaultEpilogueISK_SL_SL_NS1G_6thread17LinearCombinationISK_Li1EffLNS1L_9ScaleType4KindE0ELNS_15FloatRoundStyleE2ESK_EENS1_15EpilogueDefaultEEEEEvvEEEEvNT_6ParamsE)
        /*0014*/ 	.word	0x00000000


	//----- nvinfo : EIATTR_MIN_STACK_SIZE
	.align		4
.L_17:
        /*0018*/ 	.byte	0x04, 0x12
        /*001a*/ 	.short	(.L_19 - .L_18)
	.align		4
.L_18:
        /*001c*/ 	.word	index@(_ZN7cutlass13device_kernelINS_4gemm6kernel13GemmUniversalIN4cute5tupleIJiiiiEEENS1_10collective13CollectiveMmaINS1_34MainloopSm90TmaGmmaWarpSpecializedILi9ENS5_IJNS4_1CILi1EEENSA_ILi2EEESB_EEENS1_35KernelTmaWarpSpecializedCooperativeEEENS5_IJNSA_ILi128EEENSA_ILi64EEENSA_ILi32EEEEEENS_10tfloat32_tENS5_IJlSB_lEEESK_SL_NS4_8TiledMMAINS4_8MMA_AtomIJNS4_4SM904GMMA29MMA_64x64x8_F32TF32TF32_SS_TNILNSP_7ScaleInE1ELSR_1EEEEEENS4_6LayoutINS5_IJSC_SB_SB_EEENS5_IJSB_NSA_ILi0EEESW_EEEEENS5_IJNS4_10UnderscoreESZ_SZ_EEEEENS4_23SM90_TMA_LOAD_MULTICASTENS4_14ComposedLayoutINS4_7SwizzleILi3ELi4ELi3EEENS4_18smem_ptr_flag_bitsILi32EEENSU_INS5_IJNSA_ILi8EEESI_EEENS5_IJSI_SB_EEEEEEEvNS4_8identityENS4_13SM90_TMA_LOADES1C_vS1D_EENS_8epilogue10collective6detail29Sm90TmaWarpSpecializedAdapterINS1H_15DefaultEpilogueISK_SL_SL_NS1G_6thread17LinearCombinationISK_Li1EffLNS1L_9ScaleType4KindE0ELNS_15FloatRoundStyleE2ESK_EENS1_15EpilogueDefaultEEEEEvvEEEEvNT_6ParamsE)
        /*0020*/ 	.word	0x00000000
.L_19:


//--------------------- .nv.compat                --------------------------
	.section	.nv.compat,"",@"SHT_CUDA_COMPAT_INFO"
	.align	4
        /*0000*/ 	.byte	0x02, 0x09, 0x01, 0x00, 0x02, 0x02, 0x04, 0x00, 0x02, 0x05, 0x05, 0x00, 0x03, 0x07, 0x01, 0x01
        /*0010*/ 	.byte	0x02, 0x03, 0x01, 0x00, 0x02, 0x06, 0x01, 0x00, 0x04, 0x0b, 0x08, 0x00, 0x00, 0x00, 0x00, 0x00
        /*0020*/ 	.byte	0x00, 0x00, 0x00, 0x00


//--------------------- .nv.info._ZN7cutlass13device_kernelINS_4gemm6kernel13GemmUniversalIN4cute5tupleIJiiiiEEENS1_10collective13CollectiveMmaINS1_34MainloopSm90TmaGmmaWarpSpecializedILi9ENS5_IJNS4_1CILi1EEENSA_ILi2EEESB_EEENS1_35KernelTmaWarpSpecializedCooperativeEEENS5_IJNSA_ILi128EEENSA_ILi64EEENSA_ILi32EEEEEENS_10tfloat32_tENS5_IJlSB_lEEESK_SL_NS4_8TiledMMAINS4_8MMA_AtomIJNS4_4SM904GMMA29MMA_64x64x8_F32TF32TF32_SS_TNILNSP_7ScaleInE1ELSR_1EEEEEENS4_6LayoutINS5_IJSC_SB_SB_EEENS5_IJSB_NSA_ILi0EEESW_EEEEENS5_IJNS4_10UnderscoreESZ_SZ_EEEEENS4_23SM90_TMA_LOAD_MULTICASTENS4_14ComposedLayoutINS4_7SwizzleILi3ELi4ELi3EEENS4_18smem_ptr_flag_bitsILi32EEENSU_INS5_IJNSA_ILi8EEESI_EEENS5_IJSI_SB_EEEEEEEvNS4_8identityENS4_13SM90_TMA_LOADES1C_vS1D_EENS_8epilogue10collective6detail29Sm90TmaWarpSpecializedAdapterINS1H_15DefaultEpilogueISK_SL_SL_NS1G_6thread17LinearCombinationISK_Li1EffLNS1L_9ScaleType4KindE0ELNS_15FloatRoundStyleE2ESK_EENS1_15EpilogueDefaultEEEEEvvEEEEvNT_6ParamsE --------------------------
	.section	.nv.info._ZN7cutlass13device_kernelINS_4gemm6kernel13GemmUniversalIN4cute5tupleIJiiiiEEENS1_10collective13CollectiveMmaINS1_34MainloopSm90TmaGmmaWarpSpecializedILi9ENS5_IJNS4_1CILi1EEENSA_ILi2EEESB_EEENS1_35KernelTmaWarpSpecializedCooperativeEEENS5_IJNSA_ILi128EEENSA_ILi64EEENSA_ILi32EEEEEENS_10tfloat32_tENS5_IJlSB_lEEESK_SL_NS4_8TiledMMAINS4_8MMA_AtomIJNS4_4SM904GMMA29MMA_64x64x8_F32TF32TF32_SS_TNILNSP_7ScaleInE1ELSR_1EEEEEENS4_6LayoutINS5_IJSC_SB_SB_EEENS5_IJSB_NSA_ILi0EEESW_EEEEENS5_IJNS4_10UnderscoreESZ_SZ_EEEEENS4_23SM90_TMA_LOAD_MULTICASTENS4_14ComposedLayoutINS4_7SwizzleILi3ELi4ELi3EEENS4_18smem_ptr_flag_bitsILi32EEENSU_INS5_IJNSA_ILi8EEESI_EEENS5_IJSI_SB_EEEEEEEvNS4_8identityENS4_13SM90_TMA_LOADES1C_vS1D_EENS_8epilogue10collective6detail29Sm90TmaWarpSpecializedAdapterINS1H_15DefaultEpilogueISK_SL_SL_NS1G_6thread17LinearCombinationISK_Li1EffLNS1L_9ScaleType4KindE0ELNS_15FloatRoundStyleE2ESK_EENS1_15EpilogueDefaultEEEEEvvEEEEvNT_6ParamsE,"",@"SHT_CUDA_INFO"
	.sectionflags	@""
	.align	4


	//----- nvinfo : EIATTR_CUDA_API_VERSION
	.align		4
        /*0000*/ 	.byte	0x04, 0x37
        /*0002*/ 	.short	(.L_21 - .L_20)
.L_20:
        /*0004*/ 	.word	0x00000082


	//----- nvinfo : EIATTR_KPARAM_INFO
	.align		4
.L_21:
        /*0008*/ 	.byte	0x04, 0x17
        /*000a*/ 	.short	(.L_23 - .L_22)
.L_22:
        /*000c*/ 	.word	0x00000000
        /*0010*/ 	.short	0x0000
        /*0012*/ 	.short	0x0070
        /*0014*/ 	.byte	0x00, 0xf0, 0x01, 0x10


	//----- nvinfo : EIATTR_SPARSE_MMA_MASK
	.align		4
.L_23:
        /*0018*/ 	.byte	0x03, 0x50
        /*001a*/ 	.short	0x0000


	//----- nvinfo : EIATTR_MAXREG_COUNT
	.align		4
        /*001c*/ 	.byte	0x03, 0x1b
        /*001e*/ 	.short	0x00a8


	//----- nvinfo : EIATTR_NUM_BARRIERS
	.align		4
        /*0020*/ 	.byte	0x02, 0x4c
        /*0022*/ 	.byte	0x01
	.zero		1


	//----- nvinfo : EIATTR_EXTERNS
	.align		4
        /*0024*/ 	.byte	0x04, 0x0f
        /*0026*/ 	.short	(.L_25 - .L_24)


	//   ....[0]....
	.align		4
.L_24:
        /*0028*/ 	.word	index@(__assertfail)


	//----- nvinfo : EIATTR_MERCURY_ISA_VERSION
	.align		4
.L_25:
        /*002c*/ 	.byte	0x03, 0x5f
        /*002e*/ 	.short	0x0101


	//----- nvinfo : EIATTR_INT_WARP_WIDE_INSTR_OFFSETS
	.align		4
        /*0030*/ 	.byte	0x04, 0x31
        /*0032*/ 	.short	(.L_27 - .L_26)


	//   ....[0]....
.L_26:
        /*0034*/ 	.word	0x00000540


	//   ....[1]....
        /*0038*/ 	.word	0x00000560


	//   ....[2]....
        /*003c*/ 	.word	0x00000710


	//----- nvinfo : EIATTR_COOP_GROUP_MASK_REGIDS
	.align		4
.L_27:
        /*0040*/ 	.byte	0x04, 0x29
        /*0042*/ 	.short	(.L_29 - .L_28)


	//   ....[0]....
.L_28:
        /*0044*/ 	.word	0xffffffff


	//   ....[1]....
        /*0048*/ 	.word	0xffffffff


	//   ....[2]....
        /*004c*/ 	.word	0xffffffff


	//   ....[3]....
        /*0050*/ 	.word	0xffffffff


	//   ....[4]....
        /*0054*/ 	.word	0xffffffff


	//   ....[5]....
        /*0058*/ 	.word	0xffffffff


	//----- nvinfo : EIATTR_COOP_GROUP_INSTR_OFFSETS
	.align		4
.L_29:
        /*005c*/ 	.byte	0x04, 0x28
        /*005e*/ 	.short	(.L_31 - .L_30)


	//   ....[0]....
.L_30:
        /*0060*/ 	.word	0x00000060


	//   ....[1]....
        /*0064*/ 	.word	0x00000070


	//   ....[2]....
        /*0068*/ 	.word	0x00000130


	//   ....[3]....
        /*006c*/ 	.word	0x00000390


	//   ....[4]....
        /*0070*/ 	.word	0x00000850


	//   ....[5]....
        /*0074*/ 	.word	0x00001290


	//----- nvinfo : EIATTR_REG_RECONFIG
	.align		4
.L_31:
        /*0078*/ 	.byte	0x01, 0x54
	.zero		2


	//----- nvinfo : EIATTR_SYSCALL_OFFSETS
	.align		4
        /*007c*/ 	.byte	0x04, 0x46
        /*007e*/ 	.short	(.L_33 - .L_32)


	//   ....[0]....
.L_32:
        /*0080*/ 	.word	0x00001450


	//----- nvinfo : EIATTR_MBARRIER_INSTR_OFFSETS
	.align		4
.L_33:
        /*0084*/ 	.byte	0x04, 0x39
        /*0086*/ 	.short	(.L_35 - .L_34)


	//   ....[0]....
.L_34:
        /*0088*/ 	.word	0x00000250
        /*008c*/ 	.word	0x000000ff
        /*0090*/ 	.word	0x00000000
        /*0094*/ 	.short	0x0100
        /*0096*/ 	.byte	0x08
	.zero		1


	//   ....[1]....
        /*0098*/ 	.word	0x00000260
        /*009c*/ 	.word	0x000000ff
        /*00a0*/ 	.word	0x00000048
        /*00a4*/ 	.short	0x0100
        /*00a6*/ 	.byte	0x08
	.zero		1


	//   ....[2]....
        /*00a8*/ 	.word	0x00000270
        /*00ac*/ 	.word	0x000000ff
        /*00b0*/ 	.word	0x00000008
        /*00b4*/ 	.short	0x0100
        /*00b6*/ 	.byte	0x08
	.zero		1


	//   ....[3]....
        /*00b8*/ 	.word	0x00000280
        /*00bc*/ 	.word	0x000000ff
        /*00c0*/ 	.word	0x00000050
        /*00c4*/ 	.short	0x0100
        /*00c6*/ 	.byte	0x08
	.zero		1


	//   ....[4]....
        /*00c8*/ 	.word	0x00000290
        /*00cc*/ 	.word	0x000000ff
        /*00d0*/ 	.word	0x00000010
        /*00d4*/ 	.short	0x0100
        /*00d6*/ 	.byte	0x08
	.zero		1


	//   ....[5]....
        /*00d8*/ 	.word	0x000002a0
        /*00dc*/ 	.word	0x000000ff
        /*00e0*/ 	.word	0x00000058
        /*00e4*/ 	.short	0x0100
        /*00e6*/ 	.byte	0x08
	.zero		1


	//   ....[6]....
        /*00e8*/ 	.word	0x000002b0
        /*00ec*/ 	.word	0x000000ff
        /*00f0*/ 	.word	0x00000018
        /*00f4*/ 	.short	0x0100
        /*00f6*/ 	.byte	0x08
	.zero		1


	//   ....[7]....
        /*00f8*/ 	.word	0x000002c0
        /*00fc*/ 	.word	0x000000ff
        /*0100*/ 	.word	0x00000060
        /*0104*/ 	.short	0x0100
        /*0106*/ 	.byte	0x08
	.zero		1


	//   ....[8]....
        /*0108*/ 	.word	0x000002d0
        /*010c*/ 	.word	0x000000ff
        /*0110*/ 	.word	0x00000020
        /*0114*/ 	.short	0x0100
        /*0116*/ 	.byte	0x08
	.zero		1


	//   ....[9]....
        /*0118*/ 	.word	0x000002e0
        /*011c*/ 	.word	0x000000ff
        /*0120*/ 	.word	0x00000068
        /*0124*/ 	.short	0x0100
        /*0126*/ 	.byte	0x08
	.zero		1


	//   ....[10]....
        /*0128*/ 	.word	0x000002f0
        /*012c*/ 	.word	0x000000ff
        /*0130*/ 	.word	0x00000028
        /*0134*/ 	.short	0x0100
        /*0136*/ 	.byte	0x08
	.zero		1


	//   ....[11]....
        /*0138*/ 	.word	0x00000300
        /*013c*/ 	.word	0x000000ff
        /*0140*/ 	.word	0x00000070
        /*0144*/ 	.short	0x0100
        /*0146*/ 	.byte	0x08
	.zero		1


	//   ....[12]....
        /*0148*/ 	.word	0x00000310
        /*014c*/ 	.word	0x000000ff
        /*0150*/ 	.word	0x00000030
        /*0154*/ 	.short	0x0100
        /*0156*/ 	.byte	0x08
	.zero		1


	//   ....[13]....
        /*0158*/ 	.word	0x00000320
        /*015c*/ 	.word	0x000000ff
        /*0160*/ 	.word	0x00000078
        /*0164*/ 	.short	0x0100
        /*0166*/ 	.byte	0x08
	.zero		1


	//   ....[14]....
        /*0168*/ 	.word	0x00000330
        /*016c*/ 	.word	0x000000ff
        /*0170*/ 	.word	0x00000038
        /*0174*/ 	.short	0x0100
        /*0176*/ 	.byte	0x08
	.zero		1


	//   ....[15]....
        /*0178*/ 	.word	0x00000340
        /*017c*/ 	.word	0x000000ff
        /*0180*/ 	.word	0x00000080
        /*0184*/ 	.short	0x0100
        /*0186*/ 	.byte	0x08
	.zero		1


	//   ....[16]....
        /*0188*/ 	.word	0x00000350
        /*018c*/ 	.word	0x000000ff
        /*0190*/ 	.word	0x00000040
        /*0194*/ 	.short	0x0100
        /*0196*/ 	.byte	0x08
	.zero		1


	//   ....[17]....
        /*0198*/ 	.word	0x00000360
        /*019c*/ 	.word	0x000000ff
        /*01a0*/ 	.word	0x00000088
        /*01a4*/ 	.short	0x0100
        /*01a6*/ 	.byte	0x08
	.zero		1


	//   ....[18]....
        /*01a8*/ 	.word	0x00000790
        /*01ac*/ 	.word	0x000000ff
        /*01b0*/ 	.word	0x000000a0
        /*01b4*/ 	.short	0x0100
        /*01b6*/ 	.byte	0x06
	.zero		1


	//   ....[19]....
        /*01b8*/ 	.word	0x00000800
        /*01bc*/ 	.word	0x000000ff
        /*01c0*/ 	.word	0x000000a8
        /*01c4*/ 	.short	0x0100
        /*01c6*/ 	.byte	0x06
	.zero		1


	//   ....[20]....
        /*01c8*/ 	.word	0x00001510
        /*01cc*/ 	.word	0x00000003
        /*01d0*/ 	.word	0x00000000
        /*01d4*/ 	.short	0x010a
        /*01d6*/ 	.byte	0x3f
	.zero		1


	//   ....[21]....
        /*01d8*/ 	.word	0x00001550
        /*01dc*/ 	.word	0x00000003
        /*01e0*/ 	.word	0x00000000
        /*01e4*/ 	.short	0x010a
        /*01e6*/ 	.byte	0x3f
	.zero		1


	//   ....[22]....
        /*01e8*/ 	.word	0x00001920
        /*01ec*/ 	.word	0x00000005
        /*01f0*/ 	.word	0x00000000
        /*01f4*/ 	.short	0x010a
        /*01f6*/ 	.byte	0x3f
	.zero		1


	//   ....[23]....
        /*01f8*/ 	.word	0x00001960
        /*01fc*/ 	.word	0x00000005
        /*0200*/ 	.word	0x00000000
        /*0204*/ 	.short	0x010a
        /*0206*/ 	.byte	0x3f
	.zero		1


	//   ....[24]....
        /*0208*/ 	.word	0x00001bc0
        /*020c*/ 	.word	0x00000005
        /*0210*/ 	.word	0x00000000
        /*0214*/ 	.short	0x0101
        /*0216*/ 	.byte	0x3f
	.zero		1


	//   ....[25]....
        /*0218*/ 	.word	0x00001de0
        /*021c*/ 	.word	0x00000003
        /*0220*/ 	.word	0x00000000
        /*0224*/ 	.short	0x0101
        /*0226*/ 	.byte	0x3f
	.zero		1


	//   ....[26]....
        /*0228*/ 	.word	0x00005250
        /*022c*/ 	.word	0x00000014
        /*0230*/ 	.word	0x00000048
        /*0234*/ 	.short	0x010a
        /*0236*/ 	.byte	0x3f
	.zero		1


	//   ....[27]....
        /*0238*/ 	.word	0x000055d0
        /*023c*/ 	.word	0x00000003
        /*0240*/ 	.word	0x000000a8
        /*0244*/ 	.short	0x0101
        /*0246*/ 	.byte	0x3f
	.zero		1


	//   ....[28]....
        /*0248*/ 	.word	0x00005d20
        /*024c*/ 	.word	0x00000007
        /*0250*/ 	.word	0x00000000
        /*0254*/ 	.short	0x010a
        /*0256*/ 	.byte	0x3f
	.zero		1


	//   ....[29]....
        /*0258*/ 	.word	0x00005da0
        /*025c*/ 	.word	0x00000008
        /*0260*/ 	.word	0x00000000
        /*0264*/ 	.short	0x010a
        /*0266*/ 	.byte	0x3f
	.zero		1


	//   ....[30]....
        /*0268*/ 	.word	0x00005e30
        /*026c*/ 	.word	0x00000009
        /*0270*/ 	.word	0x00000000
        /*0274*/ 	.short	0x010a
        /*0276*/ 	.byte	0x3f
	.zero		1


	//   ....[31]....
        /*0278*/ 	.word	0x00005ec0
        /*027c*/ 	.word	0x00000008
        /*0280*/ 	.word	0x00000000
        /*0284*/ 	.short	0x010a
        /*0286*/ 	.byte	0x3f
	.zero		1


	//   ....[32]....
        /*0288*/ 	.word	0x00005f50
        /*028c*/ 	.word	0x00000009
        /*0290*/ 	.word	0x00000000
        /*0294*/ 	.short	0x010a
        /*0296*/ 	.byte	0x3f
	.zero		1


	//   ....[33]....
        /*0298*/ 	.word	0x00005fe0
        /*029c*/ 	.word	0x00000008
        /*02a0*/ 	.word	0x00000000
        /*02a4*/ 	.short	0x010a
        /*02a6*/ 	.byte	0x3f
	.zero		1


	//   ....[34]....
        /*02a8*/ 	.word	0x00006070
        /*02ac*/ 	.word	0x00000009
        /*02b0*/ 	.word	0x00000000
        /*02b4*/ 	.short	0x010a
        /*02b6*/ 	.byte	0x3f
	.zero		1


	//   ....[35]....
        /*02b8*/ 	.word	0x00006100
        /*02bc*/ 	.word	0x00000006
        /*02c0*/ 	.word	0x00000000
        /*02c4*/ 	.short	0x010a
        /*02c6*/ 	.byte	0x3f
	.zero		1


	//   ....[36]....
        /*02c8*/ 	.word	0x00006190
        /*02cc*/ 	.word	0x00000003
        /*02d0*/ 	.word	0x00000000
        /*02d4*/ 	.short	0x010a
        /*02d6*/ 	.byte	0x3f
	.zero		1


	//   ....[37]....
        /*02d8*/ 	.word	0x000061f0
        /*02dc*/ 	.word	0x00000003
        /*02e0*/ 	.word	0x00000000
        /*02e4*/ 	.short	0x010a
        /*02e6*/ 	.byte	0x3f
	.zero		1


	//   ....[38]....
        /*02e8*/ 	.word	0x00006240
        /*02ec*/ 	.word	0x00000005
        /*02f0*/ 	.word	0x00000000
        /*02f4*/ 	.short	0x010a
        /*02f6*/ 	.byte	0x3f
	.zero		1


	//   ....[39]....
        /*02f8*/ 	.word	0x00006310
        /*02fc*/ 	.word	0x00000014
        /*0300*/ 	.word	0x00000048
        /*0304*/ 	.short	0x010a
        /*0306*/ 	.byte	0x3f
	.zero		1


	//   ....[40]....
        /*0308*/ 	.word	0x000063e0
        /*030c*/ 	.word	0x00000007
        /*0310*/ 	.word	0x00000000
        /*0314*/ 	.short	0x010a
        /*0316*/ 	.byte	0x3f
	.zero		1


	//   ....[41]....
        /*0318*/ 	.word	0x00006430
        /*031c*/ 	.word	0x00000008
        /*0320*/ 	.word	0x00000000
        /*0324*/ 	.short	0x010a
        /*0326*/ 	.byte	0x3f
	.zero		1


	//   ....[42]....
        /*0328*/ 	.word	0x00006480
        /*032c*/ 	.word	0x00000009
        /*0330*/ 	.word	0x00000000
        /*0334*/ 	.short	0x010a
        /*0336*/ 	.byte	0x3f
	.zero		1


	//   ....[43]....
        /*0338*/ 	.word	0x000064d0
        /*033c*/ 	.word	0x00000008
        /*0340*/ 	.word	0x00000000
        /*0344*/ 	.short	0x010a
        /*0346*/ 	.byte	0x3f
	.zero		1


	//   ....[44]....
        /*0348*/ 	.word	0x00006520
        /*034c*/ 	.word	0x00000009
        /*0350*/ 	.word	0x00000000
        /*0354*/ 	.short	0x010a
        /*0356*/ 	.byte	0x3f
	.zero		1


	//   ....[45]....
        /*0358*/ 	.word	0x00006570
        /*035c*/ 	.word	0x00000008
        /*0360*/ 	.word	0x00000000
        /*0364*/ 	.short	0x010a
        /*0366*/ 	.byte	0x3f
	.zero		1


	//   ....[46]....
        /*0368*/ 	.word	0x000065c0
        /*036c*/ 	.word	0x00000009
        /*0370*/ 	.word	0x00000000
        /*0374*/ 	.short	0x010a
        /*0376*/ 	.byte	0x3f
	.zero		1


	//   ....[47]....
        /*0378*/ 	.word	0x00006610
        /*037c*/ 	.word	0x00000006
        /*0380*/ 	.word	0x00000000
        /*0384*/ 	.short	0x010a
        /*0386*/ 	.byte	0x3f
	.zero		1


	//----- nvinfo : EIATTR_NUM_MBARRIERS
	.align		4
.L_35:
        /*0388*/ 	.byte	0x03, 0x38
        /*038a*/ 	.short	0x0014


	//----- nvinfo : EIATTR_EXIT_INSTR_OFFSETS
	.align		4
        /*038c*/ 	.byte	0x04, 0x1c
        /*038e*/ 	.short	(.L_37 - .L_36)


	//   ....[0]....
.L_36:
        /*0390*/ 	.word	0x000009b0


	//   ....[1]....
        /*0394*/ 	.word	0x000011c0


	//   ....[2]....
        /*0398*/ 	.word	0x00004970


	//   ....[3]....
        /*039c*/ 	.word	0x00004ed0


	//   ....[4]....
        /*03a0*/ 	.word	0x000061e0


	//----- nvinfo : EIATTR_MAX_THREADS
	.align		4
.L_37:
        /*03a4*/ 	.byte	0x04, 0x05
        /*03a6*/ 	.short	(.L_39 - .L_38)
.L_38:
        /*03a8*/ 	.word	0x00000180
        /*03ac*/ 	.word	0x00000001
        /*03b0*/ 	.word	0x00000001


	//----- nvinfo : EIATTR_CRS_STACK_SIZE
	.align		4
.L_39:
        /*03b4*/ 	.byte	0x04, 0x1e
        /*03b6*/ 	.short	(.L_41 - .L_40)
.L_40:
        /*03b8*/ 	.word	0x00000000


	//----- nvinfo : EIATTR_CBANK_PARAM_SIZE
	.align		4
.L_41:
        /*03bc*/ 	.byte	0x03, 0x19
        /*03be*/ 	.short	0x0470


	//----- nvinfo : EIATTR_PARAM_CBANK
	.align		4
        /*03c0*/ 	.byte	0x04, 0x0a
        /*03c2*/ 	.short	(.L_43 - .L_42)
	.align		4
.L_42:
        /*03c4*/ 	.word	index@(.nv.constant0._ZN7cutlass13device_kernelINS_4gemm6kernel13GemmUniversalIN4cute5tupleIJiiiiEEENS1_10collective13CollectiveMmaINS1_34MainloopSm90TmaGmmaWarpSpecializedILi9ENS5_IJNS4_1CILi1EEENSA_ILi2EEESB_EEENS1_35KernelTmaWarpSpecializedCooperativeEEENS5_IJNSA_ILi128EEENSA_ILi64EEENSA_ILi32EEEEEENS_10tfloat32_tENS5_IJlSB_lEEESK_SL_NS4_8TiledMMAINS4_8MMA_AtomIJNS4_4SM904GMMA29MMA_64x64x8_F32TF32TF32_SS_TNILNSP_7ScaleInE1ELSR_1EEEEEENS4_6LayoutINS5_IJSC_SB_SB_EEENS5_IJSB_NSA_ILi0EEESW_EEEEENS5_IJNS4_10UnderscoreESZ_SZ_EEEEENS4_23SM90_TMA_LOAD_MULTICASTENS4_14ComposedLayoutINS4_7SwizzleILi3ELi4ELi3EEENS4_18smem_ptr_flag_bitsILi32EEENSU_INS5_IJNSA_ILi8EEESI_EEENS5_IJSI_SB_EEEEEEEvNS4_8identityENS4_13SM90_TMA_LOADES1C_vS1D_EENS_8epilogue10collective6detail29Sm90TmaWarpSpecializedAdapterINS1H_15DefaultEpilogueISK_SL_SL_NS1G_6thread17LinearCombinationISK_Li1EffLNS1L_9ScaleType4KindE0ELNS_15FloatRoundStyleE2ESK_EENS1_15EpilogueDefaultEEEEEvvEEEEvNT_6ParamsE)
        /*03c8*/ 	.short	0x0210
        /*03ca*/ 	.short	0x0470


	//----- nvinfo : EIATTR_SW_WAR
	.align		4
.L_43:
        /*03cc*/ 	.byte	0x04, 0x36
        /*03ce*/ 	.short	(.L_45 - .L_44)
.L_44:
        /*03d0*/ 	.word	0x00000008
.L_45:


//--------------------- .nv.callgraph             --------------------------
	.section	.nv.callgraph,"",@"SHT_CUDA_CALLGRAPH"
	.align	4
	.sectionentsize	8
	.align		4
        /*0000*/ 	.word	0x00000000
	.align		4
        /*0004*/ 	.word	0xffffffff
	.align		4
        /*0008*/ 	.word	index@(_ZN7cutlass13device_kernelINS_4gemm6kernel13GemmUniversalIN4cute5tupleIJiiiiEEENS1_10collective13CollectiveMmaINS1_34MainloopSm90TmaGmmaWarpSpecializedILi9ENS5_IJNS4_1CILi1EEENSA_ILi2EEESB_EEENS1_35KernelTmaWarpSpecializedCooperativeEEENS5_IJNSA_ILi128EEENSA_ILi64EEENSA_ILi32EEEEEENS_10tfloat32_tENS5_IJlSB_lEEESK_SL_NS4_8TiledMMAINS4_8MMA_AtomIJNS4_4SM904GMMA29MMA_64x64x8_F32TF32TF32_SS_TNILNSP_7ScaleInE1ELSR_1EEEEEENS4_6LayoutINS5_IJSC_SB_SB_EEENS5_IJSB_NSA_ILi0EEESW_EEEEENS5_IJNS4_10UnderscoreESZ_SZ_EEEEENS4_23SM90_TMA_LOAD_MULTICASTENS4_14ComposedLayoutINS4_7SwizzleILi3ELi4ELi3EEENS4_18smem_ptr_flag_bitsILi32EEENSU_INS5_IJNSA_ILi8EEESI_EEENS5_IJSI_SB_EEEEEEEvNS4_8identityENS4_13SM90_TMA_LOADES1C_vS1D_EENS_8epilogue10collective6detail29Sm90TmaWarpSpecializedAdapterINS1H_15DefaultEpilogueISK_SL_SL_NS1G_6thread17LinearCombinationISK_Li1EffLNS1L_9ScaleType4KindE0ELNS_15FloatRoundStyleE2ESK_EENS1_15EpilogueDefaultEEEEEvvEEEEvNT_6ParamsE)
	.align		4
        /*000c*/ 	.word	index@(__assertfail)
	.align		4
        /*0010*/ 	.word	0x00000000
	.align		4
        /*0014*/ 	.word	0xfffffffe
	.align		4
        /*0018*/ 	.word	0x00000000
	.align		4
        /*001c*/ 	.word	0xfffffffd
	.align		4
        /*0020*/ 	.word	0x00000000
	.align		4
        /*0024*/ 	.word	0xfffffffc


//--------------------- .nv.constant4             --------------------------
	.section	.nv.constant4,"a",@progbits
	.align	8
	.align		8
.nv.constant4:
        /*0000*/ 	.dword	__assertfail
	.align		8
        /*0008*/ 	.dword	__unnamed_1
	.align		8
        /*0010*/ 	.dword	_ZN40_INTERNAL_9201857d_4_k_cu_53d6dd9c_266624cuda3std3__45__cpo5beginE
	.align		8
        /*0018*/ 	.dword	_ZN40_INTERNAL_9201857d_4_k_cu_53d6dd9c_266624cuda3std3__45__cpo3endE
	.align		8
        /*0020*/ 	.dword	_ZN40_INTERNAL_9201857d_4_k_cu_53d6dd9c_266624cuda3std3__45__cpo6cbeginE
	.align		8
        /*0028*/ 	.dword	_ZN40_INTERNAL_9201857d_4_k_cu_53d6dd9c_266624cuda3std3__45__cpo4cendE
	.align		8
        /*0030*/ 	.dword	_ZN40_INTERNAL_9201857d_4_k_cu_53d6dd9c_266624cuda3std3__442_GLOBAL__N__9201857d_4_k_cu_53d6dd9c_266626ignoreE
	.align		8
        /*0038*/ 	.dword	_ZN40_INTERNAL_9201857d_4_k_cu_53d6dd9c_266624cuda3std3__419piecewise_constructE
	.align		8
        /*0040*/ 	.dword	_ZN40_INTERNAL_9201857d_4_k_cu_53d6dd9c_266624cuda3std3__48in_placeE
	.align		8
        /*0048*/ 	.dword	_ZN40_INTERNAL_9201857d_4_k_cu_53d6dd9c_266624cuda3std6ranges3__45__cpo4swapE
	.align		8
        /*0050*/ 	.dword	_ZN40_INTERNAL_9201857d_4_k_cu_53d6dd9c_266624cuda3std6ranges3__45__cpo9iter_moveE
	.align		8
        /*0058*/ 	.dword	_ZN40_INTERNAL_9201857d_4_k_cu_53d6dd9c_266624cute7productE
	.align		8
        /*0060*/ 	.dword	_ZN40_INTERNAL_9201857d_4_k_cu_53d6dd9c_266624cute1_E
	.align		8
        /*0068*/ 	.dword	$str$22
	.align		8
        /*0070*/ 	.dword	$str$23


//--------------------- .text._ZN7cutlass13device_kernelINS_4gemm6kernel13GemmUniversalIN4cute5tupleIJiiiiEEENS1_10collective13CollectiveMmaINS1_34MainloopSm90TmaGmmaWarpSpecializedILi9ENS5_IJNS4_1CILi1EEENSA_ILi2EEESB_EEENS1_35KernelTmaWarpSpecializedCooperativeEEENS5_IJNSA_ILi128EEENSA_ILi64EEENSA_ILi32EEEEEENS_10tfloat32_tENS5_IJlSB_lEEESK_SL_NS4_8TiledMMAINS4_8MMA_AtomIJNS4_4SM904GMMA29MMA_64x64x8_F32TF32TF32_SS_TNILNSP_7ScaleInE1ELSR_1EEEEEENS4_6LayoutINS5_IJSC_SB_SB_EEENS5_IJSB_NSA_ILi0EEESW_EEEEENS5_IJNS4_10UnderscoreESZ_SZ_EEEEENS4_23SM90_TMA_LOAD_MULTICASTENS4_14ComposedLayoutINS4_7SwizzleILi3ELi4ELi3EEENS4_18smem_ptr_flag_bitsILi32EEENSU_INS5_IJNSA_ILi8EEESI_EEENS5_IJSI_SB_EEEEEEEvNS4_8identityENS4_13SM90_TMA_LOADES1C_vS1D_EENS_8epilogue10collective6detail29Sm90TmaWarpSpecializedAdapterINS1H_15DefaultEpilogueISK_SL_SL_NS1G_6thread17LinearCombinationISK_Li1EffLNS1L_9ScaleType4KindE0ELNS_15FloatRoundStyleE2ESK_EENS1_15EpilogueDefaultEEEEEvvEEEEvNT_6ParamsE --------------------------
	.section	.text._ZN7cutlass13device_kernelINS_4gemm6kernel13GemmUniversalIN4cute5tupleIJiiiiEEENS1_10collective13CollectiveMmaINS1_34MainloopSm90TmaGmmaWarpSpecializedILi9ENS5_IJNS4_1CILi1EEENSA_ILi2EEESB_EEENS1_35KernelTmaWarpSpecializedCooperativeEEENS5_IJNSA_ILi128EEENSA_ILi64EEENSA_ILi32EEEEEENS_10tfloat32_tENS5_IJlSB_lEEESK_SL_NS4_8TiledMMAINS4_8MMA_AtomIJNS4_4SM904GMMA29MMA_64x64x8_F32TF32TF32_SS_TNILNSP_7ScaleInE1ELSR_1EEEEEENS4_6LayoutINS5_IJSC_SB_SB_EEENS5_IJSB_NSA_ILi0EEESW_EEEEENS5_IJNS4_10UnderscoreESZ_SZ_EEEEENS4_23SM90_TMA_LOAD_MULTICASTENS4_14ComposedLayoutINS4_7SwizzleILi3ELi4ELi3EEENS4_18smem_ptr_flag_bitsILi32EEENSU_INS5_IJNSA_ILi8EEESI_EEENS5_IJSI_SB_EEEEEEEvNS4_8identityENS4_13SM90_TMA_LOADES1C_vS1D_EENS_8epilogue10collective6detail29Sm90TmaWarpSpecializedAdapterINS1H_15DefaultEpilogueISK_SL_SL_NS1G_6thread17LinearCombinationISK_Li1EffLNS1L_9ScaleType4KindE0ELNS_15FloatRoundStyleE2ESK_EENS1_15EpilogueDefaultEEEEEvvEEEEvNT_6ParamsE,"ax",@progbits
	.align	128
.text._ZN7cutlass13device_kernelINS_4gemm6kernel13GemmUniversalIN4cute5tupleIJiiiiEEENS1_10collective13CollectiveMmaINS1_34MainloopSm90TmaGmmaWarpSpecializedILi9ENS5_IJNS4_1CILi1EEENSA_ILi2EEESB_EEENS1_35KernelTmaWarpSpecializedCooperativeEEENS5_IJNSA_ILi128EEENSA_ILi64EEENSA_ILi32EEEEEENS_10tfloat32_tENS5_IJlSB_lEEESK_SL_NS4_8TiledMMAINS4_8MMA_AtomIJNS4_4SM904GMMA29MMA_64x64x8_F32TF32TF32_SS_TNILNSP_7ScaleInE1ELSR_1EEEEEENS4_6LayoutINS5_IJSC_SB_SB_EEENS5_IJSB_NSA_ILi0EEESW_EEEEENS5_IJNS4_10UnderscoreESZ_SZ_EEEEENS4_23SM90_TMA_LOAD_MULTICASTENS4_14ComposedLayoutINS4_7SwizzleILi3ELi4ELi3EEENS4_18smem_ptr_flag_bitsILi32EEENSU_INS5_IJNSA_ILi8EEESI_EEENS5_IJSI_SB_EEEEEEEvNS4_8identityENS4_13SM90_TMA_LOADES1C_vS1D_EENS_8epilogue10collective6detail29Sm90TmaWarpSpecializedAdapterINS1H_15DefaultEpilogueISK_SL_SL_NS1G_6thread17LinearCombinationISK_Li1EffLNS1L_9ScaleType4KindE0ELNS_15FloatRoundStyleE2ESK_EENS1_15EpilogueDefaultEEEEEvvEEEEvNT_6ParamsE:
        .type           _ZN7cutlass13device_kernelINS_4gemm6kernel13GemmUniversalIN4cute5tupleIJiiiiEEENS1_10collective13CollectiveMmaINS1_34MainloopSm90TmaGmmaWarpSpecializedILi9ENS5_IJNS4_1CILi1EEENSA_ILi2EEESB_EEENS1_35KernelTmaWarpSpecializedCooperativeEEENS5_IJNSA_ILi128EEENSA_ILi64EEENSA_ILi32EEEEEENS_10tfloat32_tENS5_IJlSB_lEEESK_SL_NS4_8TiledMMAINS4_8MMA_AtomIJNS4_4SM904GMMA29MMA_64x64x8_F32TF32TF32_SS_TNILNSP_7ScaleInE1ELSR_1EEEEEENS4_6LayoutINS5_IJSC_SB_SB_EEENS5_IJSB_NSA_ILi0EEESW_EEEEENS5_IJNS4_10UnderscoreESZ_SZ_EEEEENS4_23SM90_TMA_LOAD_MULTICASTENS4_14ComposedLayoutINS4_7SwizzleILi3ELi4ELi3EEENS4_18smem_ptr_flag_bitsILi32EEENSU_INS5_IJNSA_ILi8EEESI_EEENS5_IJSI_SB_EEEEEEEvNS4_8identityENS4_13SM90_TMA_LOADES1C_vS1D_EENS_8epilogue10collective6detail29Sm90TmaWarpSpecializedAdapterINS1H_15DefaultEpilogueISK_SL_SL_NS1G_6thread17LinearCombinationISK_Li1EffLNS1L_9ScaleType4KindE0ELNS_15FloatRoundStyleE2ESK_EENS1_15EpilogueDefaultEEEEEvvEEEEvNT_6ParamsE,@function
        .size           _ZN7cutlass13device_kernelINS_4gemm6kernel13GemmUniversalIN4cute5tupleIJiiiiEEENS1_10collective13CollectiveMmaINS1_34MainloopSm90TmaGmmaWarpSpecializedILi9ENS5_IJNS4_1CILi1EEENSA_ILi2EEESB_EEENS1_35KernelTmaWarpSpecializedCooperativeEEENS5_IJNSA_ILi128EEENSA_ILi64EEENSA_ILi32EEEEEENS_10tfloat32_tENS5_IJlSB_lEEESK_SL_NS4_8TiledMMAINS4_8MMA_AtomIJNS4_4SM904GMMA29MMA_64x64x8_F32TF32TF32_SS_TNILNSP_7ScaleInE1ELSR_1EEEEEENS4_6LayoutINS5_IJSC_SB_SB_EEENS5_IJSB_NSA_ILi0EEESW_EEEEENS5_IJNS4_10UnderscoreESZ_SZ_EEEEENS4_23SM90_TMA_LOAD_MULTICASTENS4_14ComposedLayoutINS4_7SwizzleILi3ELi4ELi3EEENS4_18smem_ptr_flag_bitsILi32EEENSU_INS5_IJNSA_ILi8EEESI_EEENS5_IJSI_SB_EEEEEEEvNS4_8identityENS4_13SM90_TMA_LOADES1C_vS1D_EENS_8epilogue10collective6detail29Sm90TmaWarpSpecializedAdapterINS1H_15DefaultEpilogueISK_SL_SL_NS1G_6thread17LinearCombinationISK_Li1EffLNS1L_9ScaleType4KindE0ELNS_15FloatRoundStyleE2ESK_EENS1_15EpilogueDefaultEEEEEvvEEEEvNT_6ParamsE,(.L_x_146 - _ZN7cutlass13device_kernelINS_4gemm6kernel13GemmUniversalIN4cute5tupleIJiiiiEEENS1_10collective13CollectiveMmaINS1_34MainloopSm90TmaGmmaWarpSpecializedILi9ENS5_IJNS4_1CILi1EEENSA_ILi2EEESB_EEENS1_35KernelTmaWarpSpecializedCooperativeEEENS5_IJNSA_ILi128EEENSA_ILi64EEENSA_ILi32EEEEEENS_10tfloat32_tENS5_IJlSB_lEEESK_SL_NS4_8TiledMMAINS4_8MMA_AtomIJNS4_4SM904GMMA29MMA_64x64x8_F32TF32TF32_SS_TNILNSP_7ScaleInE1ELSR_1EEEEEENS4_6LayoutINS5_IJSC_SB_SB_EEENS5_IJSB_NSA_ILi0EEESW_EEEEENS5_IJNS4_10UnderscoreESZ_SZ_EEEEENS4_23SM90_TMA_LOAD_MULTICASTENS4_14ComposedLayoutINS4_7SwizzleILi3ELi4ELi3EEENS4_18smem_ptr_flag_bitsILi32EEENSU_INS5_IJNSA_ILi8EEESI_EEENS5_IJSI_SB_EEEEEEEvNS4_8identityENS4_13SM90_TMA_LOADES1C_vS1D_EENS_8epilogue10collective6detail29Sm90TmaWarpSpecializedAdapterINS1H_15DefaultEpilogueISK_SL_SL_NS1G_6thread17LinearCombinationISK_Li1EffLNS1L_9ScaleType4KindE0ELNS_15FloatRoundStyleE2ESK_EENS1_15EpilogueDefaultEEEEEvvEEEEvNT_6ParamsE)
        .other          _ZN7cutlass13device_kernelINS_4gemm6kernel13GemmUniversalIN4cute5tupleIJiiiiEEENS1_10collective13CollectiveMmaINS1_34MainloopSm90TmaGmmaWarpSpecializedILi9ENS5_IJNS4_1CILi1EEENSA_ILi2EEESB_EEENS1_35KernelTmaWarpSpecializedCooperativeEEENS5_IJNSA_ILi128EEENSA_ILi64EEENSA_ILi32EEEEEENS_10tfloat32_tENS5_IJlSB_lEEESK_SL_NS4_8TiledMMAINS4_8MMA_AtomIJNS4_4SM904GMMA29MMA_64x64x8_F32TF32TF32_SS_TNILNSP_7ScaleInE1ELSR_1EEEEEENS4_6LayoutINS5_IJSC_SB_SB_EEENS5_IJSB_NSA_ILi0EEESW_EEEEENS5_IJNS4_10UnderscoreESZ_SZ_EEEEENS4_23SM90_TMA_LOAD_MULTICASTENS4_14ComposedLayoutINS4_7SwizzleILi3ELi4ELi3EEENS4_18smem_ptr_flag_bitsILi32EEENSU_INS5_IJNSA_ILi8EEESI_EEENS5_IJSI_SB_EEEEEEEvNS4_8identityENS4_13SM90_TMA_LOADES1C_vS1D_EENS_8epilogue10collective6detail29Sm90TmaWarpSpecializedAdapterINS1H_15DefaultEpilogueISK_SL_SL_NS1G_6thread17LinearCombinationISK_Li1EffLNS1L_9ScaleType4KindE0ELNS_15FloatRoundStyleE2ESK_EENS1_15EpilogueDefaultEEEEEvvEEEEvNT_6ParamsE,@"STO_CUDA_ENTRY STV_DEFAULT"
_ZN7cutlass13device_kernelINS_4gemm6kernel13GemmUniversalIN4cute5tupleIJiiiiEEENS1_10collective13CollectiveMmaINS1_34MainloopSm90TmaGmmaWarpSpecializedILi9ENS5_IJNS4_1CILi1EEENSA_ILi2EEESB_EEENS1_35KernelTmaWarpSpecializedCooperativeEEENS5_IJNSA_ILi128EEENSA_ILi64EEENSA_ILi32EEEEEENS_10tfloat32_tENS5_IJlSB_lEEESK_SL_NS4_8TiledMMAINS4_8MMA_AtomIJNS4_4SM904GMMA29MMA_64x64x8_F32TF32TF32_SS_TNILNSP_7ScaleInE1ELSR_1EEEEEENS4_6LayoutINS5_IJSC_SB_SB_EEENS5_IJSB_NSA_ILi0EEESW_EEEEENS5_IJNS4_10UnderscoreESZ_SZ_EEEEENS4_23SM90_TMA_LOAD_MULTICASTENS4_14ComposedLayoutINS4_7SwizzleILi3ELi4ELi3EEENS4_18smem_ptr_flag_bitsILi32EEENSU_INS5_IJNSA_ILi8EEESI_EEENS5_IJSI_SB_EEEEEEEvNS4_8identityENS4_13SM90_TMA_LOADES1C_vS1D_EENS_8epilogue10collective6detail29Sm90TmaWarpSpecializedAdapterINS1H_15DefaultEpilogueISK_SL_SL_NS1G_6thread17LinearCombinationISK_Li1EffLNS1L_9ScaleType4KindE0ELNS_15FloatRoundStyleE2ESK_EENS1_15EpilogueDefaultEEEEEvvEEEEvNT_6ParamsE:
[----:B------:R-:W0:Y:S01]  /*0000*/  LDC R1, c[0x0][0x28] ;  /* 0x00000a00ff017b82 */ /* 0x000e220000000800 */
[----:B------:R-:W1:Y:S01]  /*0010*/  S2R R18, SR_TID.X ;  /* 0x0000000000127919 */ /* 0x000e620000002100 */
[----:B------:R-:W-:Y:S01]  /*0020*/  ELECT P0, URZ, PT ;  /* 0x00000000003f782f */ /* 0x000fe20003800000 */
[----:B------:R-:W-:Y:S01]  /*0030*/  BSSY B0, `(.L_x_0) ;  /* 0x000000f000007945 */ /* 0x000fe20003800000 */
[--C-:B-1----:R-:W-:Y:S02]  /*0040*/  SHF.R.U32.HI R0, RZ, 0x5, R18.reuse ;  /* 0x00000005ff007819 */ /* 0x102fe40000011612 */
[----:B------:R-:W-:-:S03]  /*0050*/  SHF.R.U32.HI R3, RZ, 0x7, R18 ;  /* 0x00000007ff037819 */ /* 0x000fc60000011612 */
[----:B------:R-:W1:Y:S04]  /*0060*/  SHFL.IDX PT, R2, R0, RZ, 0x1f ;  /* 0x00001fff00027589 */ /* 0x000e6800000e0000 */
[----:B------:R2:W3:Y:S01]  /*0070*/  SHFL.IDX PT, R5, R3, RZ, 0x1f ;  /* 0x00001fff03057589 */ /* 0x0004e200000e0000 */
[----:B-1----:R-:W-:-:S13]  /*0080*/  ISETP.NE.OR P0, PT, R2, RZ, !P0 ;  /* 0x000000ff0200720c */ /* 0x002fda0004705670 */
[----:B0-23--:R-:W-:Y:S05]  /*0090*/  @P0 BRA `(.L_x_1) ;  /* 0x0000000000200947 */ /* 0x00dfea0003800000 */
[----:B------:R-:W-:Y:S02]  /*00a0*/  ULDC.64 UR4, c[0x0][0x198] ;  /* 0x0000660000047ab9 */ /* 0x000fe40000000a00 */
[----:B------:R-:W-:Y:S02]  /*00b0*/  UIADD3 UR6, UP0, UR4, 0xf0, URZ ;  /* 0x000000f004067890 */ /* 0x000fe4000ff1e03f */
[----:B------:R-:W-:Y:S02]  /*00c0*/  UIADD3 UR4, UP1, UR4, 0x1f0, URZ ;  /* 0x000001f004047890 */ /* 0x000fe4000ff3e03f */
[----:B------:R-:W-:Y:S02]  /*00d0*/  UIADD3.X UR7, URZ, UR5, URZ, UP0, !UPT ;  /* 0x000000053f077290 */ /* 0x000fe400087fe43f */
[----:B------:R-:W-:-:S07]  /*00e0*/  UIADD3.X UR5, URZ, UR5, URZ, UP1, !UPT ;  /* 0x000000053f057290 */ /* 0x000fce0008ffe43f */
[----:B------:R0:W-:Y:S02]  /*00f0*/  UTMACCTL.PF [UR6] ;  /* 0x00000000060079b9 */ /* 0x0001e40008040000 */
[----:B------:R0:W-:Y:S02]  /*0100*/  UTMACCTL.PF [UR4] ;  /* 0x00000000040079b9 */ /* 0x0001e40008040000 */
[----:B0-----:R-:W-:Y:S01]  /*0110*/  NOP ;  /* 0x0000000000007918 */ /* 0x001fe20000000000 */
.L_x_1:
[----:B------:R-:W-:Y:S05]  /*0120*/  BSYNC B0 ;  /* 0x0000000000007941 */ /* 0x000fea0003800000 */
.L_x_0:
[----:B------:R-:W0:Y:S02]  /*0130*/  SHFL.IDX PT, R3, R0, RZ, 0x1f ;  /* 0x00001fff00037589 */ /* 0x000e2400000e0000 */
[----:B0-----:R-:W-:-:S13]  /*0140*/  ISETP.NE.AND P0, PT, R3, RZ, PT ;  /* 0x000000ff0300720c */ /* 0x001fda0003f05270 */
[----:B------:R-:W-:Y:S05]  /*0150*/  @P0 BRA `(.L_x_2) ;  /* 0x00000000008c0947 */ /* 0x000fea0003800000 */
[----:B------:R-:W-:Y:S01]  /*0160*/  ELECT P0, URZ, PT ;  /* 0x00000000003f782f */ /* 0x000fe20003800000 */
[----:B------:R-:W-:-:S12]  /*0170*/  BSSY B0, `(.L_x_2) ;  /* 0x0000021000007945 */ /* 0x000fd80003800000 */
[----:B------:R-:W-:Y:S05]  /*0180*/  @!P0 BRA `(.L_x_3) ;  /* 0x00000000007c8947 */ /* 0x000fea0003800000 */
[----:B------:R-:W0:Y:S01]  /*0190*/  S2UR UR8, SR_CgaCtaId ;  /* 0x00000000000879c3 */ /* 0x000e220000008800 */
[----:B------:R-:W-:Y:S01]  /*01a0*/  UMOV UR4, 0x400 ;  /* 0x0000040000047882 */ /* 0x000fe20000000000 */
[----:B------:R-:W-:Y:S01]  /*01b0*/  UMOV UR5, 0x1 ;  /* 0x0000000100057882 */ /* 0x000fe20000000000 */
[----:B------:R-:W-:Y:S02]  /*01c0*/  UMOV UR6, 0x4 ;  /* 0x0000000400067882 */ /* 0x000fe40000000000 */
[----:B------:R-:W-:-:S04]  /*01d0*/  UIADD3 UR6, -UR6, 0x100000, URZ ;  /* 0x0010000006067890 */ /* 0x000fc8000fffe13f */
[----:B------:R-:W-:Y:S02]  /*01e0*/  USHF.L.U32 UR7, UR6, 0xb, URZ ;  /* 0x0000000b06077899 */ /* 0x000fe4000800063f */
[----:B------:R-:W-:Y:S02]  /*01f0*/  USHF.L.U32 UR6, UR6, 0x1, URZ ;  /* 0x0000000106067899 */ /* 0x000fe4000800063f */
[----:B0-----:R-:W-:Y:S02]  /*0200*/  ULEA UR8, UR8, UR4, 0x18 ;  /* 0x0000000408087291 */ /* 0x001fe4000f8ec03f */
[----:B------:R-:W-:-:S04]  /*0210*/  UIADD3 UR4, -UR5, 0x100000, URZ ;  /* 0x0010000005047890 */ /* 0x000fc8000fffe13f */
[----:B------:R-:W-:Y:S02]  /*0220*/  USHF.L.U32 UR5, UR4, 0xb, URZ ;  /* 0x0000000b04057899 */ /* 0x000fe4000800063f */
[----:B------:R-:W-:Y:S01]  /*0230*/  USHF.L.U32 UR4, UR4, 0x1, URZ ;  /* 0x0000000104047899 */ /* 0x000fe2000800063f */
[----:B------:R-:W0:Y:S11]  /*0240*/  FENCE.VIEW.ASYNC.S ;  /* 0x00000000000073c6 */ /* 0x000e360000000000 */
[----:B0-----:R0:W1:Y:S01]  /*0250*/  SYNCS.EXCH.64 URZ, [UR8], UR4 ;  /* 0x00000004083f75b2 */ /* 0x0010620008000100 */
[----:B------:R0:W2:Y:S01]  /*0260*/  SYNCS.EXCH.64 URZ, [UR8+0x48], UR6 ;  /* 0x00004806083f75b2 */ /* 0x0000a20008000100 */
[----:B------:R0:W3:Y:S01]  /*0270*/  SYNCS.EXCH.64 URZ, [UR8+0x8], UR4 ;  /* 0x00000804083f75b2 */ /* 0x0000e20008000100 */
[----:B------:R0:W4:Y:S01]  /*0280*/  SYNCS.EXCH.64 URZ, [UR8+0x50], UR6 ;  /* 0x00005006083f75b2 */ /* 0x0001220008000100 */
[----:B------:R0:W0:Y:S01]  /*0290*/  SYNCS.EXCH.64 URZ, [UR8+0x10], UR4 ;  /* 0x00001004083f75b2 */ /* 0x0000220008000100 */
        /* <DEDUP_REMOVED lines=13> */
[----:B------:R-:W-:Y:S01]  /*0370*/  NOP ;  /* 0x0000000000007918 */ /* 0x000fe20000000000 */
.L_x_3:
[----:B0-----:R-:W-:Y:S05]  /*0380*/  BSYNC B0 ;  /* 0x0000000000007941 */ /* 0x001fea0003800000 */
.L_x_2:
[----:B------:R-:W0:Y:S01]  /*0390*/  SHFL.IDX PT, R0, R0, RZ, 0x1f ;  /* 0x00001fff00007589 */ /* 0x000e2200000e0000 */
[----:B------:R-:W-:Y:S01]  /*03a0*/  SHF.R.S32.HI R7, RZ, 0x1f, R18 ;  /* 0x0000001fff077819 */ /* 0x000fe20000011412 */
[----:B------:R-:W5:Y:S01]  /*03b0*/  S2UR UR8, SR_CTAID.X ;  /* 0x00000000000879c3 */ /* 0x000f620000002500 */
[----:B------:R-:W-:Y:S01]  /*03c0*/  ELECT P0, URZ, PT ;  /* 0x00000000003f782f */ /* 0x000fe20003800000 */
[----:B------:R-:W1:Y:S01]  /*03d0*/  S2R R4, SR_CTAID.Y ;  /* 0x0000000000047919 */ /* 0x000e620000002600 */
[----:B------:R-:W-:Y:S01]  /*03e0*/  LEA.HI R7, R7, R18, RZ, 0x7 ;  /* 0x0000001207077211 */ /* 0x000fe200078f38ff */
[----:B------:R-:W-:Y:S01]  /*03f0*/  ULDC UR4, c[0x0][0x154] ;  /* 0x0000550000047ab9 */ /* 0x000fe20000000800 */
[----:B------:R-:W-:Y:S01]  /*0400*/  SHF.R.S32.HI R8, RZ, 0x1f, R3 ;  /* 0x0000001fff087819 */ /* 0x000fe20000011403 */
[----:B------:R-:W-:Y:S01]  /*0410*/  NOP ;  /* 0x0000000000007918 */ /* 0x000fe20000000000 */
[----:B------:R-:W-:Y:S01]  /*0420*/  LOP3.LUT R7, R7, 0xffffff80, RZ, 0xc0, !PT ;  /* 0xffffff8007077812 */ /* 0x000fe200078ec0ff */
[----:B------:R-:W2:Y:S01]  /*0430*/  LDC R12, c[0x0][0x140] ;  /* 0x00005000ff0c7b82 */ /* 0x000ea20000000800 */
[----:B------:R-:W-:Y:S01]  /*0440*/  LEA.HI R8, R8, R3, RZ, 0x2 ;  /* 0x0000000308087211 */ /* 0x000fe200078f10ff */
[----:B------:R-:W-:-:S02]  /*0450*/  NOP ;  /* 0x0000000000007918 */ /* 0x000fc40000000000 */
[----:B------:R-:W-:Y:S01]  /*0460*/  IMAD.IADD R6, R18, 0x1, -R7 ;  /* 0x0000000112067824 */ /* 0x000fe200078e0a07 */
[----:B------:R-:W-:-:S03]  /*0470*/  LOP3.LUT R8, R8, 0x3ffffffc, RZ, 0xc0, !PT ;  /* 0x3ffffffc08087812 */ /* 0x000fc600078ec0ff */
[----:B------:R-:W3:Y:S01]  /*0480*/  LDC R10, c[0x0][0x144] ;  /* 0x00005100ff0a7b82 */ /* 0x000ee20000000800 */
[----:B------:R-:W-:Y:S02]  /*0490*/  SHF.R.S32.HI R7, RZ, 0x1f, R6 ;  /* 0x0000001fff077819 */ /* 0x000fe40000011406 */
[----:B------:R-:W-:Y:S02]  /*04a0*/  LOP3.LUT P2, RZ, R6, 0x7, RZ, 0xc0, !PT ;  /* 0x0000000706ff7812 */ /* 0x000fe4000784c0ff */
[----:B------:R-:W-:Y:S01]  /*04b0*/  LEA.HI R7, R7, R6, RZ, 0x3 ;  /* 0x0000000607077211 */ /* 0x000fe200078f18ff */
[----:B------:R-:W-:Y:S01]  /*04c0*/  VIADD R6, R5, 0xffffffff ;  /* 0xffffffff05067836 */ /* 0x000fe20000000000 */
[----:B0-----:R-:W-:Y:S02]  /*04d0*/  ISETP.NE.OR P0, PT, R0, RZ, !P0 ;  /* 0x000000ff0000720c */ /* 0x001fe40004705670 */
[--C-:B------:R-:W-:Y:S02]  /*04e0*/  SHF.R.S32.HI R0, RZ, 0x3, R7.reuse ;  /* 0x00000003ff007819 */ /* 0x100fe40000011407 */
[----:B------:R-:W-:-:S02]  /*04f0*/  SHF.R.S32.HI R7, RZ, 0x1f, R7 ;  /* 0x0000001fff077819 */ /* 0x000fc40000011407 */
[----:B------:R-:W-:Y:S02]  /*0500*/  ISETP.GE.U32.AND P5, PT, R6, 0x2, PT ;  /* 0x000000020600780c */ /* 0x000fe40003fa6070 */
[----:B------:R-:W-:Y:S02]  /*0510*/  LEA.HI R7, R7, R0, RZ, 0x2 ;  /* 0x0000000007077211 */ /* 0x000fe400078f10ff */
[----:B--2---:R-:W-:Y:S02]  /*0520*/  ISETP.EQ.U32.AND P3, PT, R12, 0x1, PT ;  /* 0x000000010c00780c */ /* 0x004fe40003f62070 */
[----:B-1----:R-:W-:Y:S01]  /*0530*/  I2FP.F32.U32 R9, R4 ;  /* 0x0000000400097245 */ /* 0x002fe20000201000 */
[----:B------:R-:W-:Y:S01]  /*0540*/  VOTEU.ALL UP0, P0 ;  /* 0x00000000003f7886 */ /* 0x000fe20000000000 */
[----:B------:R-:W-:Y:S01]  /*0550*/  LOP3.LUT R7, R7, 0xfffffffc, RZ, 0xc0, !PT ;  /* 0xfffffffc07077812 */ /* 0x000fe200078ec0ff */
[----:B------:R-:W-:Y:S02]  /*0560*/  VOTEU.ALL UP1, P0 ;  /* 0x00000000003f7886 */ /* 0x000fe40000020000 */
[----:B------:R-:W-:Y:S01]  /*0570*/  FMUL R11, R9, UR4 ;  /* 0x00000004090b7c20 */ /* 0x000fe20008400000 */
[----:B------:R-:W-:Y:S01]  /*0580*/  IMAD.IADD R9, R3, 0x1, -R8 ;  /* 0x0000000103097824 */ /* 0x000fe200078e0a08 */
[----:B-----5:R-:W-:Y:S01]  /*0590*/  I2FP.F32.U32 R8, UR8 ;  /* 0x0000000800087c45 */ /* 0x020fe20008201000 */
[----:B------:R-:W-:Y:S01]  /*05a0*/  IMAD.IADD R0, R0, 0x1, -R7 ;  /* 0x0000000100007824 */ /* 0x000fe200078e0a07 */
[----:B------:R-:W0:Y:S01]  /*05b0*/  @!UP0 S2UR UR7, SR_CgaCtaId ;  /* 0x00000000000789c3 */ /* 0x000e220000008800 */
[----:B------:R-:W-:Y:S01]  /*05c0*/  ULDC UR4, c[0x0][0x150] ;  /* 0x0000540000047ab9 */ /* 0x000fe20000000800 */
[----:B------:R-:W1:Y:S01]  /*05d0*/  F2I.U32.TRUNC.NTZ R11, R11 ;  /* 0x0000000b000b7305 */ /* 0x000e62000020f000 */
[----:B------:R-:W-:Y:S01]  /*05e0*/  FMUL R8, R8, UR4 ;  /* 0x0000000408087c20 */ /* 0x000fe20008400000 */
[----:B------:R-:W-:Y:S01]  /*05f0*/  SHF.R.S32.HI R3, RZ, 0x1f, R2 ;  /* 0x0000001fff037819 */ /* 0x000fe20000011402 */
[----:B------:R-:W-:Y:S01]  /*0600*/  IMAD R9, R9, 0x4, R0 ;  /* 0x0000000409097824 */ /* 0x000fe200078e0200 */
[----:B------:R-:W-:Y:S01]  /*0610*/  UMOV UR4, 0x20 ;  /* 0x0000002000047882 */ /* 0x000fe20000000000 */
[----:B------:R-:W-:Y:S01]  /*0620*/  @!UP0 UMOV UR6, 0x400 ;  /* 0x0000040000068882 */ /* 0x000fe20000000000 */
[----:B------:R-:W2:Y:S01]  /*0630*/  LDC R7, c[0x0][0x148] ;  /* 0x00005200ff077b82 */ /* 0x000ea20000000800 */
[----:B------:R-:W-:Y:S01]  /*0640*/  LEA.HI R3, R3, R2, RZ, 0x2 ;  /* 0x0000000203037211 */ /* 0x000fe200078f10ff */
[----:B------:R-:W5:Y:S01]  /*0650*/  F2I.U32.TRUNC.NTZ R8, R8 ;  /* 0x0000000800087305 */ /* 0x000f62000020f000 */
[----:B------:R-:W-:Y:S01]  /*0660*/  IMAD.SHL.U32 R22, R9, 0x4, RZ ;  /* 0x0000000409167824 */ /* 0x000fe200078e00ff */
[----:B------:R-:W-:-:S04]  /*0670*/  @!UP0 UIADD3 UR4, -UR4, 0x100000, URZ ;  /* 0x0010000004048890 */ /* 0x000fc8000fffe13f */
[----:B------:R-:W-:Y:S02]  /*0680*/  @!UP0 USHF.L.U32 UR5, UR4, 0xb, URZ ;  /* 0x0000000b04058899 */ /* 0x000fe4000800063f */
[----:B------:R-:W-:Y:S01]  /*0690*/  @!UP0 USHF.L.U32 UR4, UR4, 0x1, URZ ;  /* 0x0000000104048899 */ /* 0x000fe2000800063f */
[----:B------:R-:W-:Y:S02]  /*06a0*/  LOP3.LUT R3, R3, 0xfffffffc, RZ, 0xc0, !PT ;  /* 0xfffffffc03037812 */ /* 0x000fe400078ec0ff */
[----:B------:R-:W-:Y:S01]  /*06b0*/  LOP3.LUT R22, R9, 0xc, R22, 0x78, !PT ;  /* 0x0000000c09167812 */ /* 0x000fe200078e7816 */
[----:B-1----:R-:W-:Y:S02]  /*06c0*/  IMAD.MOV R21, RZ, RZ, -R11 ;  /* 0x000000ffff157224 */ /* 0x002fe400078e0a0b */
[----:B------:R-:W-:Y:S01]  /*06d0*/  IMAD.IADD R0, R2, 0x1, -R3 ;  /* 0x0000000102007824 */ /* 0x000fe200078e0a03 */
[----:B0-----:R-:W-:Y:S01]  /*06e0*/  @!UP0 ULEA UR6, UR7, UR6, 0x18 ;  /* 0x0000000607068291 */ /* 0x001fe2000f8ec03f */
[----:B-----5:R-:W-:-:S03]  /*06f0*/  IMAD.MOV R3, RZ, RZ, -R8 ;  /* 0x000000ffff037224 */ /* 0x020fc600078e0a08 */
[----:B------:R-:W-:Y:S01]  /*0700*/  ISETP.NE.AND P1, PT, R0, 0x3, PT ;  /* 0x000000030000780c */ /* 0x000fe20003f25270 */
[----:B------:R-:W-:Y:S01]  /*0710*/  VOTEU.ALL UP0, P0 ;  /* 0x00000000003f7886 */ /* 0x000fe20000000000 */
[----:B------:R-:W-:Y:S01]  /*0720*/  ISETP.LT.U32.AND P0, PT, R22, 0x2, !P2 ;  /* 0x000000021600780c */ /* 0x000fe20005701070 */
[----:B---3--:R-:W-:Y:S01]  /*0730*/  IMAD R3, R10, R3, UR8 ;  /* 0x000000080a037e24 */ /* 0x008fe2000f8e0203 */
[----:B------:R-:W-:Y:S01]  /*0740*/  ISETP.EQ.OR P1, PT, R0, RZ, !P1 ;  /* 0x000000ff0000720c */ /* 0x000fe20004f22670 */
[----:B--2---:R-:W-:Y:S01]  /*0750*/  IMAD R9, R7, R21, R4 ;  /* 0x0000001507097224 */ /* 0x004fe200078e0204 */
[C---:B------:R-:W-:Y:S02]  /*0760*/  ISETP.NE.AND P2, PT, R5.reuse, RZ, PT ;  /* 0x000000ff0500720c */ /* 0x040fe40003f45270 */
[----:B------:R-:W-:Y:S01]  /*0770*/  ISETP.EQ.AND P1, PT, R5, RZ, P1 ;  /* 0x000000ff0500720c */ /* 0x000fe20000f22270 */
[----:B------:R-:W0:Y:S02]  /*0780*/  FENCE.VIEW.ASYNC.S ;  /* 0x00000000000073c6 */ /* 0x000e240000000000 */
[----:B0-----:R0:W1:Y:S01]  /*0790*/  @!UP0 SYNCS.EXCH.64 URZ, [UR6+0xa0], UR4 ;  /* 0x0000a004063f85b2 */ /* 0x0010620008000100 */
[----:B------:R-:W-:-:S02]  /*07a0*/  ISETP.NE.AND P4, PT, R9, R22, PT ;  /* 0x000000160900720c */ /* 0x000fc40003f85270 */
[----:B------:R-:W-:Y:S02]  /*07b0*/  SEL R19, RZ, 0x1, !P1 ;  /* 0x00000001ff137807 */ /* 0x000fe40004800000 */
[----:B------:R-:W-:Y:S02]  /*07c0*/  ISETP.EQ.OR P4, PT, R3, RZ, !P4 ;  /* 0x000000ff0300720c */ /* 0x000fe40006782670 */
[----:B------:R-:W-:Y:S02]  /*07d0*/  SEL R19, R19, 0x2, P5 ;  /* 0x0000000213137807 */ /* 0x000fe40002800000 */
[----:B------:R-:W-:-:S04]  /*07e0*/  PLOP3.LUT P0, PT, P0, P4, PT, 0x80, 0x0 ;  /* 0x000000000000781c */ /* 0x000fc80000709070 */
[----:B------:R-:W-:Y:S01]  /*07f0*/  P2R R58, PR, RZ, 0x1 ;  /* 0x00000001ff3a7803 */ /* 0x000fe20000000000 */
[----:B------:R0:W2:Y:S01]  /*0800*/  @!UP1 SYNCS.EXCH.64 URZ, [UR6+0xa8], UR4 ;  /* 0x0000a804063f95b2 */ /* 0x0000a20008000100 */
[----:B------:R-:W-:Y:S01]  /*0810*/  NOP ;  /* 0x0000000000007918 */ /* 0x000fe20000000000 */
[----:B------:R-:W-:Y:S06]  /*0820*/  @!P3 BRA `(.L_x_4) ;  /* 0x000000000008b947 */ /* 0x000fec0003800000 */
[----:B-12-4-:R-:W-:Y:S01]  /*0830*/  UCGABAR_ARV ;  /* 0x00000000000079c7 */ /* 0x016fe20008000000 */
[----:B------:R-:W-:Y:S05]  /*0840*/  BRA `(.L_x_5) ;  /* 0x0000000000047947 */ /* 0x000fea0003800000 */
.L_x_4:
[----:B-12-4-:R-:W-:Y:S01]  /*0850*/  NOP ;  /* 0x0000000000007918 */ /* 0x016fe20000000000 */
.L_x_5:
[----:B------:R-:W1:Y:S01]  /*0860*/  LDC R2, c[0x0][0x65c] ;  /* 0x00019700ff027b82 */ /* 0x000e620000000800 */
[----:B------:R-:W-:Y:S02]  /*0870*/  IMAD.U32 R8, RZ, RZ, UR8 ;  /* 0x00000008ff087e24 */ /* 0x000fe4000f8e00ff */
[----:B------:R-:W-:Y:S01]  /*0880*/  IMAD.MOV.U32 R9, RZ, RZ, RZ ;  /* 0x000000ffff097224 */ /* 0x000fe200078e00ff */
[----:B-1----:R-:W-:-:S04]  /*0890*/  ISETP.NE.AND P1, PT, R2, 0x1, PT ;  /* 0x000000010200780c */ /* 0x002fc80003f25270 */
[----:B------:R-:W-:-:S09]  /*08a0*/  P2R R5, PR, RZ, 0x2 ;  /* 0x00000002ff057803 */ /* 0x000fd20000000000 */
[----:B------:R-:W1:Y:S01]  /*08b0*/  @P1 LDC R17, c[0x0][0x10] ;  /* 0x00000400ff111b82 */ /* 0x000e620000000800 */
[----:B------:R-:W-:Y:S02]  /*08c0*/  @P1 IMAD.MOV.U32 R5, RZ, RZ, RZ ;  /* 0x000000ffff051224 */ /* 0x000fe400078e00ff */
[----:B------:R-:W-:-:S05]  /*08d0*/  @P1 IMAD.MOV.U32 R13, RZ, RZ, RZ ;  /* 0x000000ffff0d1224 */ /* 0x000fca00078e00ff */
[----:B------:R-:W2:Y:S01]  /*08e0*/  @!P1 LDC R11, c[0x0][0xc] ;  /* 0x00000300ff0b9b82 */ /* 0x000ea20000000800 */
[----:B-1----:R-:W-:-:S04]  /*08f0*/  @P1 IMAD.WIDE.U32 R16, R17, UR8, R4 ;  /* 0x0000000811101c25 */ /* 0x002fc8000f8e0004 */
[----:B------:R-:W-:Y:S02]  /*0900*/  @P1 IMAD.IADD R17, R17, 0x1, R13 ;  /* 0x0000000111111824 */ /* 0x000fe400078e020d */
[----:B--2---:R-:W-:-:S04]  /*0910*/  @!P1 IMAD.WIDE.U32 R8, R4, R11, R8 ;  /* 0x0000000b04089225 */ /* 0x004fc800078e0008 */
[----:B------:R-:W-:Y:S02]  /*0920*/  @!P1 IMAD.MOV.U32 R16, RZ, RZ, R8 ;  /* 0x000000ffff109224 */ /* 0x000fe400078e0008 */
[----:B------:R-:W-:Y:S01]  /*0930*/  @!P1 IMAD.MOV.U32 R17, RZ, RZ, R9 ;  /* 0x000000ffff119224 */ /* 0x000fe200078e0009 */
[----:B------:R-:W-:Y:S06]  /*0940*/  @!P3 BRA `(.L_x_6) ;  /* 0x00000000000cb947 */ /* 0x000fec0003800000 */
[----:B------:R-:W-:Y:S01]  /*0950*/  UCGABAR_WAIT ;  /* 0x0000000000007dc7 */ /* 0x000fe20008000000 */
[----:B------:R-:W-:Y:S01]  /*0960*/  CCTL.IVALL ;  /* 0x00000000ff00798f */ /* 0x000fe20002000000 */
[----:B------:R-:W-:Y:S05]  /*0970*/  BRA `(.L_x_7) ;  /* 0x0000000000047947 */ /* 0x000fea0003800000 */
.L_x_6:
[----:B------:R-:W-:Y:S06]  /*0980*/  BAR.SYNC.DEFER_BLOCKING 0x0 ;  /* 0x0000000000007b1d */ /* 0x000fec0000010000 */
.L_x_7:
[----:B------:R-:W-:Y:S05]  /*0990*/  @!P2 BRA `(.L_x_8) ;  /* 0x0000003c00f8a947 */ /* 0x000fea0003800000 */
[----:B------:R-:W-:-:S13]  /*09a0*/  ISETP.GT.U32.AND P0, PT, R6, 0x1, PT ;  /* 0x000000010600780c */ /* 0x000fda0003f04070 */
[----:B0-----:R-:W-:Y:S05]  /*09b0*/  @P0 EXIT ;  /* 0x000000000000094d */ /* 0x001fea0003800000 */
[----:B------:R-:W-:Y:S01]  /*09c0*/  ULDC.64 UR4, c[0x0][0x650] ;  /* 0x0001940000047ab9 */ /* 0x000fe20000000a00 */
[----:B------:R-:W-:Y:S01]  /*09d0*/  PRMT R0, RZ, 0x7610, R0 ;  /* 0x00007610ff007816 */ /* 0x000fe20000000000 */
[----:B------:R-:W-:Y:S01]  /*09e0*/  IMAD.MOV.U32 R60, RZ, RZ, -0x1 ;  /* 0xffffffffff3c7424 */ /* 0x000fe200078e00ff */
[----:B------:R-:W-:Y:S01]  /*09f0*/  ISETP.GE.U32.AND P0, PT, R16, UR4, PT ;  /* 0x0000000410007c0c */ /* 0x000fe2000bf06070 */
[----:B------:R-:W-:Y:S02]  /*0a00*/  IMAD.MOV.U32 R61, RZ, RZ, -0x1 ;  /* 0xffffffffff3d7424 */ /* 0x000fe400078e00ff */
[----:B------:R-:W-:Y:S01]  /*0a10*/  IMAD.MOV.U32 R57, RZ, RZ, -0x1 ;  /* 0xffffffffff397424 */ /* 0x000fe200078e00ff */
[----:B------:R-:W-:-:S13]  /*0a20*/  ISETP.GE.U32.AND.EX P0, PT, R17, UR5, PT, P0 ;  /* 0x0000000511007c0c */ /* 0x000fda000bf06100 */
[----:B------:R-:W-:Y:S05]  /*0a30*/  @P0 BRA `(.L_x_9) ;  /* 0x0000000400280947 */ /* 0x000fea0003800000 */
[----:B------:R-:W0:Y:S01]  /*0a40*/  LDC.64 R24, c[0x0][0x628] ;  /* 0x00018a00ff187b82 */ /* 0x000e220000000a00 */
[----:B------:R-:W-:Y:S02]  /*0a50*/  IMAD.MOV.U32 R8, RZ, RZ, R16 ;  /* 0x000000ffff087224 */ /* 0x000fe400078e0010 */
[----:B------:R-:W-:-:S05]  /*0a60*/  IMAD.MOV.U32 R9, RZ, RZ, R17 ;  /* 0x000000ffff097224 */ /* 0x000fca00078e0011 */
[----:B------:R-:W1:Y:S08]  /*0a70*/  LDC R0, c[0x0][0x630] ;  /* 0x00018c00ff007b82 */ /* 0x000e700000000800 */
[----:B------:R-:W2:Y:S01]  /*0a80*/  LDC.64 R26, c[0x0][0x620] ;  /* 0x00018800ff1a7b82 */ /* 0x000ea20000000a00 */
[----:B0-----:R-:W-:-:S04]  /*0a90*/  ISETP.NE.U32.AND P0, PT, R24, RZ, PT ;  /* 0x000000ff1800720c */ /* 0x001fc80003f05070 */
[----:B------:R-:W-:-:S13]  /*0aa0*/  ISETP.NE.AND.EX P0, PT, R25, RZ, PT, P0 ;  /* 0x000000ff1900720c */ /* 0x000fda0003f05300 */
[----:B-12---:R-:W-:Y:S05]  /*0ab0*/  @!P0 BRA `(.L_x_10) ;  /* 0x0000000000288947 */ /* 0x006fea0003800000 */
[----:B------:R-:W0:Y:S02]  /*0ac0*/  LDC R13, c[0x0][0x634] ;  /* 0x00018d00ff0d7b82 */ /* 0x000e240000000800 */
[----:B0-----:R-:W-:-:S05]  /*0ad0*/  IADD3 R13, P0, R16, R13, RZ ;  /* 0x0000000d100d7210 */ /* 0x001fca0007f1e0ff */
[----:B------:R-:W-:-:S04]  /*0ae0*/  IMAD.X R15, RZ, RZ, R17, P0 ;  /* 0x000000ffff0f7224 */ /* 0x000fc800000e0611 */
[----:B------:R-:W-:-:S04]  /*0af0*/  IMAD.WIDE.U32 R8, R15, R24, RZ ;  /* 0x000000180f087225 */ /* 0x000fc800078e00ff */
[----:B------:R-:W-:-:S04]  /*0b00*/  IMAD.WIDE.U32 R10, P0, R13, R25, R8 ;  /* 0x000000190d0a7225 */ /* 0x000fc80007800008 */
[----:B------:R-:W-:-:S04]  /*0b10*/  IMAD.WIDE.U32 R8, R13, R24, RZ ;  /* 0x000000180d087225 */ /* 0x000fc800078e00ff */
[----:B------:R-:W-:Y:S01]  /*0b20*/  IMAD.X R13, RZ, RZ, RZ, P0 ;  /* 0x000000ffff0d7224 */ /* 0x000fe200000e06ff */
[----:B------:R-:W-:Y:S01]  /*0b30*/  IADD3 RZ, P0, R9, R10, RZ ;  /* 0x0000000a09ff7210 */ /* 0x000fe20007f1e0ff */
[----:B------:R-:W-:-:S04]  /*0b40*/  IMAD.MOV.U32 R12, RZ, RZ, R11 ;  /* 0x000000ffff0c7224 */ /* 0x000fc800078e000b */
[----:B------:R-:W-:-:S08]  /*0b50*/  IMAD.WIDE.U32.X R8, R15, R25, R12, P0 ;  /* 0x000000190f087225 */ /* 0x000fd000000e040c */
.L_x_10:
[----:B------:R-:W0:Y:S01]  /*0b60*/  LDC.64 R24, c[0x0][0x640] ;  /* 0x00019000ff187b82 */ /* 0x000e220000000a00 */
[-CC-:B------:R-:W-:Y:S01]  /*0b70*/  SHF.R.U64 R57, R8, R0.reuse, R9.reuse ;  /* 0x0000000008397219 */ /* 0x180fe20000001209 */
[----:B------:R-:W-:Y:S01]  /*0b80*/  IMAD R28, R7, R21, R4 ;  /* 0x00000015071c7224 */ /* 0x000fe200078e0204 */
[----:B------:R-:W-:Y:S01]  /*0b90*/  SHF.R.U32.HI R0, RZ, R0, R9 ;  /* 0x00000000ff007219 */ /* 0x000fe20000011609 */
[----:B------:R-:W-:Y:S01]  /*0ba0*/  IMAD.MOV.U32 R21, RZ, RZ, 0x1 ;  /* 0x00000001ff157424 */ /* 0x000fe200078e00ff */
[----:B------:R-:W-:-:S03]  /*0bb0*/  IADD3 R5, P0, RZ, -R57, RZ ;  /* 0x80000039ff057210 */ /* 0x000fc60007f1e0ff */
[----:B------:R-:W1:Y:S02]  /*0bc0*/  LDC R6, c[0x0][0x618] ;  /* 0x00018600ff067b82 */ /* 0x000e640000000800 */
[----:B------:R-:W-:-:S04]  /*0bd0*/  IMAD.X R9, RZ, RZ, ~R0, P0 ;  /* 0x000000ffff097224 */ /* 0x000fc800000e0e00 */
[-C--:B------:R-:W-:Y:S02]  /*0be0*/  IMAD R0, R9, R26.reuse, RZ ;  /* 0x0000001a09007224 */ /* 0x080fe400078e02ff */
[----:B------:R-:W2:Y:S01]  /*0bf0*/  LDC R11, c[0x0][0x608] ;  /* 0x00018200ff0b7b82 */ /* 0x000ea20000000800 */
[----:B------:R-:W-:-:S04]  /*0c00*/  IMAD.WIDE.U32 R8, R5, R26, R16 ;  /* 0x0000001a05087225 */ /* 0x000fc800078e0010 */
[----:B------:R-:W-:-:S03]  /*0c10*/  IMAD R5, R5, R27, R0 ;  /* 0x0000001b05057224 */ /* 0x000fc600078e0200 */
[----:B------:R-:W3:Y:S01]  /*0c20*/  LDC R12, c[0x0][0x658] ;  /* 0x00019600ff0c7b82 */ /* 0x000ee20000000800 */
[----:B0-----:R-:W-:Y:S01]  /*0c30*/  ISETP.NE.U32.AND P0, PT, R24, RZ, PT ;  /* 0x000000ff1800720c */ /* 0x001fe20003f05070 */
[----:B------:R-:W-:Y:S02]  /*0c40*/  IMAD.IADD R5, R9, 0x1, R5 ;  /* 0x0000000109057824 */ /* 0x000fe400078e0205 */
[----:B------:R-:W-:Y:S01]  /*0c50*/  IMAD.MOV.U32 R9, RZ, RZ, -0x1 ;  /* 0xffffffffff097424 */ /* 0x000fe200078e00ff */
[----:B------:R-:W-:-:S03]  /*0c60*/  ISETP.NE.AND.EX P0, PT, R25, RZ, PT, P0 ;  /* 0x000000ff1900720c */ /* 0x000fc60003f05300 */
[----:B------:R-:W0:Y:S01]  /*0c70*/  LDC R15, c[0x0][0x600] ;  /* 0x00018000ff0f7b82 */ /* 0x000e220000000800 */
[-CC-:B-1----:R-:W-:Y:S02]  /*0c80*/  SHF.R.U64 R13, R8, R6.reuse, R5.reuse ;  /* 0x00000006080d7219 */ /* 0x182fe40000001205 */
[----:B------:R-:W-:-:S05]  /*0c90*/  SHF.R.U32.HI R0, RZ, R6, R5 ;  /* 0x00000006ff007219 */ /* 0x000fca0000011605 */
[----:B------:R-:W1:Y:S01]  /*0ca0*/  LDC R14, c[0x0][0x648] ;  /* 0x00019200ff0e7b82 */ /* 0x000e620000000800 */
[-CC-:B--2---:R-:W-:Y:S02]  /*0cb0*/  SHF.R.U64 R27, R13, R11.reuse, R0.reuse ;  /* 0x0000000b0d1b7219 */ /* 0x184fe40000001200 */
[----:B------:R-:W-:-:S05]  /*0cc0*/  SHF.R.U32.HI R5, RZ, R11, R0 ;  /* 0x0000000bff057219 */ /* 0x000fca0000011600 */
[----:B------:R-:W2:Y:S01]  /*0cd0*/  LDC R20, c[0x0][0x638] ;  /* 0x00018e00ff147b82 */ /* 0x000ea20000000800 */
[-CC-:B---3--:R-:W-:Y:S02]  /*0ce0*/  SHF.R.U64 R26, R27, R12.reuse, R5.reuse ;  /* 0x0000000c1b1a7219 */ /* 0x188fe40000001205 */
[-C--:B------:R-:W-:Y:S02]  /*0cf0*/  SHF.L.U32 R0, R9, R12.reuse, RZ ;  /* 0x0000000c09007219 */ /* 0x080fe400000006ff */
[----:B------:R-:W-:Y:S01]  /*0d00*/  SHF.R.U32.HI R5, RZ, R12, R5 ;  /* 0x0000000cff057219 */ /* 0x000fe20000011605 */
[----:B------:R-:W-:Y:S01]  /*0d10*/  IMAD.MOV.U32 R4, RZ, RZ, R26 ;  /* 0x000000ffff047224 */ /* 0x000fe200078e001a */
[----:B------:R-:W-:Y:S01]  /*0d20*/  LOP3.LUT R10, RZ, R0, RZ, 0x33, !PT ;  /* 0x00000000ff0a7212 */ /* 0x000fe200078e33ff */
[----:B------:R-:W3:Y:S01]  /*0d30*/  LDC R23, c[0x0][0x610] ;  /* 0x00018400ff177b82 */ /* 0x000ee20000000800 */
[----:B------:R-:W-:Y:S05]  /*0d40*/  @!P0 BRA `(.L_x_11) ;  /* 0x0000000000288947 */ /* 0x000fea0003800000 */
[----:B------:R-:W4:Y:S02]  /*0d50*/  LDC R9, c[0x0][0x64c] ;  /* 0x00019300ff097b82 */ /* 0x000f240000000800 */
[----:B----4-:R-:W-:-:S05]  /*0d60*/  IADD3 R9, P0, R26, R9, RZ ;  /* 0x000000091a097210 */ /* 0x010fca0007f1e0ff */
        /* <DEDUP_REMOVED lines=8> */
.L_x_11:
[----:B-1----:R-:W-:Y:S01]  /*0df0*/  SHF.R.U64 R4, R4, R14, R5 ;  /* 0x0000000e04047219 */ /* 0x002fe20000001205 */
[----:B0-----:R-:W-:Y:S01]  /*0e00*/  VIADD R6, R15, 0xffffffff ;  /* 0xffffffff0f067836 */ /* 0x001fe20000000000 */
[----:B------:R-:W-:Y:S02]  /*0e10*/  SHF.L.U32 R0, R21, R12, RZ ;  /* 0x0000000c15007219 */ /* 0x000fe400000006ff */
[----:B------:R-:W-:Y:S01]  /*0e20*/  LOP3.LUT R5, R27, R10, RZ, 0xc0, !PT ;  /* 0x0000000a1b057212 */ /* 0x000fe200078ec0ff */
[----:B------:R-:W-:Y:S01]  /*0e30*/  IMAD.MOV R7, RZ, RZ, -R4 ;  /* 0x000000ffff077224 */ /* 0x000fe200078e0a04 */
[----:B------:R-:W-:Y:S02]  /*0e40*/  SEL R3, R3, R28, !P1 ;  /* 0x0000001c03037207 */ /* 0x000fe40004800000 */
[----:B------:R-:W-:Y:S01]  /*0e50*/  LOP3.LUT R6, R13, R6, RZ, 0xc0, !PT ;  /* 0x000000060d067212 */ /* 0x000fe200078ec0ff */
[----:B------:R-:W-:Y:S02]  /*0e60*/  IMAD R4, R0, R4, R5 ;  /* 0x0000000400047224 */ /* 0x000fe400078e0205 */
[----:B--2---:R-:W-:-:S02]  /*0e70*/  IMAD R0, R7, R20, R26 ;  /* 0x0000001407007224 */ /* 0x004fc400078e021a */
[----:B---3--:R-:W-:Y:S02]  /*0e80*/  IMAD R3, R4, R23, R3 ;  /* 0x0000001704037224 */ /* 0x008fe400078e0203 */
[----:B------:R-:W-:Y:S02]  /*0e90*/  IMAD R60, R0, R15, R6 ;  /* 0x0000000f003c7224 */ /* 0x000fe400078e0206 */
[----:B------:R-:W-:-:S03]  /*0ea0*/  IMAD.MOV.U32 R4, RZ, RZ, 0x1 ;  /* 0x00000001ff047424 */ /* 0x000fc600078e00ff */
[----:B------:R-:W-:Y:S02]  /*0eb0*/  SEL R61, R60, R3, !P1 ;  /* 0x000000033c3d7207 */ /* 0x000fe40004800000 */
[----:B------:R-:W-:Y:S02]  /*0ec0*/  PRMT R0, R4, 0x7610, R0 ;  /* 0x0000761004007816 */ /* 0x000fe40000000000 */
[----:B------:R-:W-:-:S07]  /*0ed0*/  SEL R60, R3, R60, !P1 ;  /* 0x0000003c033c7207 */ /* 0x000fce0004800000 */
.L_x_9:
[----:B------:R-:W-:-:S08]  /*0ee0*/  NOP ;  /* 0x0000000000007918 */ /* 0x000fd00000000000 */
[----:B------:R-:W0:Y:S02]  /*0ef0*/  USETMAXREG.TRY_ALLOC.CTAPOOL UP0, 0xe8 ;  /* 0x000000e8000079c8 */ /* 0x000e240008000600 */
[----:B0-----:R-:W-:-:S13]  /*0f00*/  PLOP3.LUT P0, PT, PT, PT, UP0, 0x80, 0x0 ;  /* 0x000000000000781c */ /* 0x001fda0003f0f008 */
[----:B------:R-:W-:Y:S05]  /*0f10*/  @!P0 BRA `(.L_x_9) ;  /* 0xfffffffc00f08947 */ /* 0x000fea000383ffff */
[----:B------:R-:W-:Y:S01]  /*0f20*/  ULDC.64 UR4, c[0x0][0x598] ;  /* 0x0001660000047ab9 */ /* 0x000fe20000000a00 */
[----:B------:R-:W-:Y:S01]  /*0f30*/  ULDC.64 UR36, c[0x0][0x208] ;  /* 0x0000820000247ab9 */ /* 0x000fe20000000a00 */
[----:B------:R-:W-:-:S04]  /*0f40*/  ISETP.NE.U32.AND P0, PT, RZ, UR4, PT ;  /* 0x00000004ff007c0c */ /* 0x000fc8000bf05070 */
[----:B------:R-:W-:-:S13]  /*0f50*/  ISETP.NE.AND.EX P0, PT, RZ, UR5, PT, P0 ;  /* 0x00000005ff007c0c */ /* 0x000fda000bf05300 */
[----:B------:R-:W-:Y:S05]  /*0f60*/  @!P0 BRA `(.L_x_12) ;  /* 0x00000000001c8947 */ /* 0x000fea0003800000 */
[----:B------:R-:W0:Y:S02]  /*0f70*/  LDC.64 R4, c[0x0][0x598] ;  /* 0x00016600ff047b82 */ /* 0x000e240000000a00 */
[----:B0-----:R-:W2:Y:S02]  /*0f80*/  LDG.E.64 R4, desc[UR36][R4.64] ;  /* 0x0000002404047981 */ /* 0x001ea4000c1e1b00 */
[----:B--2---:R-:W-:-:S04]  /*0f90*/  ISETP.NE.U32.AND P0, PT, R4, RZ, PT ;  /* 0x000000ff0400720c */ /* 0x004fc80003f05070 */
[----:B------:R-:W-:-:S13]  /*0fa0*/  ISETP.NE.AND.EX P0, PT, R5, RZ, PT, P0 ;  /* 0x000000ff0500720c */ /* 0x000fda0003f05300 */
[----:B------:R-:W-:Y:S05]  /*0fb0*/  @!P0 BRA `(.L_x_12) ;  /* 0x0000000000088947 */ /* 0x000fea0003800000 */
[----:B------:R0:W5:Y:S01]  /*0fc0*/  LD.E R23, desc[UR36][R4.64] ;  /* 0x0000002404177980 */ /* 0x000162000c101900 */
[----:B------:R-:W-:Y:S05]  /*0fd0*/  BRA `(.L_x_13) ;  /* 0x0000000000247947 */ /* 0x000fea0003800000 */
.L_x_12:
[----:B------:R-:W-:Y:S02]  /*0fe0*/  ULDC.64 UR4, c[0x0][0x588] ;  /* 0x0001620000047ab9 */ /* 0x000fe40000000a00 */
[----:B------:R-:W-:-:S04]  /*0ff0*/  ISETP.NE.U32.AND P0, PT, RZ, UR4, PT ;  /* 0x00000004ff007c0c */ /* 0x000fc8000bf05070 */
[----:B------:R-:W-:-:S13]  /*1000*/  ISETP.NE.AND.EX P0, PT, RZ, UR5, PT, P0 ;  /* 0x00000005ff007c0c */ /* 0x000fda000bf05300 */
[----:B------:R-:W-:Y:S05]  /*1010*/  @!P0 BRA `(.L_x_14) ;  /* 0x00000000000c8947 */ /* 0x000fea0003800000 */
[----:B------:R-:W0:Y:S02]  /*1020*/  LDC.64 R4, c[0x0][0x588] ;  /* 0x00016200ff047b82 */ /* 0x000e240000000a00 */
[----:B0-----:R1:W5:Y:S01]  /*1030*/  LDG.E R23, desc[UR36][R4.64] ;  /* 0x0000002404177981 */ /* 0x001362000c1e1900 */
[----:B------:R-:W-:Y:S05]  /*1040*/  BRA `(.L_x_13) ;  /* 0x0000000000087947 */ /* 0x000fea0003800000 */
.L_x_14:
[----:B------:R-:W-:Y:S02]  /*1050*/  ULDC UR4, c[0x0][0x580] ;  /* 0x0001600000047ab9 */ /* 0x000fe40000000800 */
[----:B------:R-:W-:-:S07]  /*1060*/  IMAD.U32 R23, RZ, RZ, UR4 ;  /* 0x00000004ff177e24 */ /* 0x000fce000f8e00ff */
.L_x_13:
[----:B------:R-:W-:Y:S02]  /*1070*/  ULDC.64 UR4, c[0x0][0x5a0] ;  /* 0x0001680000047ab9 */ /* 0x000fe40000000a00 */
[----:B------:R-:W-:-:S04]  /*1080*/  ISETP.NE.U32.AND P0, PT, RZ, UR4, PT ;  /* 0x00000004ff007c0c */ /* 0x000fc8000bf05070 */
[----:B------:R-:W-:-:S13]  /*1090*/  ISETP.NE.AND.EX P0, PT, RZ, UR5, PT, P0 ;  /* 0x00000005ff007c0c */ /* 0x000fda000bf05300 */
[----:B------:R-:W-:Y:S05]  /*10a0*/  @!P0 BRA `(.L_x_15) ;  /* 0x00000000001c8947 */ /* 0x000fea0003800000 */
[----:B01----:R-:W0:Y:S02]  /*10b0*/  LDC.64 R4, c[0x0][0x5a0] ;  /* 0x00016800ff047b82 */ /* 0x003e240000000a00 */
[----:B0-----:R-:W2:Y:S02]  /*10c0*/  LDG.E.64 R4, desc[UR36][R4.64] ;  /* 0x0000002404047981 */ /* 0x001ea4000c1e1b00 */
[----:B--2---:R-:W-:-:S04]  /*10d0*/  ISETP.NE.U32.AND P0, PT, R4, RZ, PT ;  /* 0x000000ff0400720c */ /* 0x004fc80003f05070 */
[----:B------:R-:W-:-:S13]  /*10e0*/  ISETP.NE.AND.EX P0, PT, R5, RZ, PT, P0 ;  /* 0x000000ff0500720c */ /* 0x000fda0003f05300 */
[----:B------:R-:W-:Y:S05]  /*10f0*/  @!P0 BRA `(.L_x_15) ;  /* 0x0000000000088947 */ /* 0x000fea0003800000 */
[----:B------:R0:W5:Y:S01]  /*1100*/  LD.E R56, desc[UR36][R4.64] ;  /* 0x0000002404387980 */ /* 0x000162000c101900 */
[----:B------:R-:W-:Y:S05]  /*1110*/  BRA `(.L_x_16) ;  /* 0x0000000000247947 */ /* 0x000fea0003800000 */
.L_x_15:
[----:B------:R-:W-:Y:S02]  /*1120*/  ULDC.64 UR4, c[0x0][0x590] ;  /* 0x0001640000047ab9 */ /* 0x000fe40000000a00 */
[----:B------:R-:W-:-:S04]  /*1130*/  ISETP.NE.U32.AND P0, PT, RZ, UR4, PT ;  /* 0x00000004ff007c0c */ /* 0x000fc8000bf05070 */
[----:B------:R-:W-:-:S13]  /*1140*/  ISETP.NE.AND.EX P0, PT, RZ, UR5, PT, P0 ;  /* 0x00000005ff007c0c */ /* 0x000fda000bf05300 */
[----:B------:R-:W-:Y:S05]  /*1150*/  @!P0 BRA `(.L_x_17) ;  /* 0x00000000000c8947 */ /* 0x000fea0003800000 */
[----:B01----:R-:W0:Y:S02]  /*1160*/  LDC.64 R4, c[0x0][0x590] ;  /* 0x00016400ff047b82 */ /* 0x003e240000000a00 */
[----:B0-----:R1:W5:Y:S01]  /*1170*/  LDG.E R56, desc[UR36][R4.64] ;  /* 0x0000002404387981 */ /* 0x001362000c1e1900 */
[----:B------:R-:W-:Y:S05]  /*1180*/  BRA `(.L_x_16) ;  /* 0x0000000000087947 */ /* 0x000fea0003800000 */
.L_x_17:
[----:B------:R-:W-:Y:S02]  /*1190*/  ULDC UR4, c[0x0][0x584] ;  /* 0x0001610000047ab9 */ /* 0x000fe40000000800 */
[----:B------:R-:W-:-:S07]  /*11a0*/  IMAD.U32 R56, RZ, RZ, UR4 ;  /* 0x00000004ff387e24 */ /* 0x000fce000f8e00ff */
.L_x_16:
[----:B------:R-:W-:-:S13]  /*11b0*/  LOP3.LUT P0, RZ, R0, 0xff, RZ, 0xc0, !PT ;  /* 0x000000ff00ff7812 */ /* 0x000fda000780c0ff */
[----:B------:R-:W-:Y:S05]  /*11c0*/  @!P0 EXIT ;  /* 0x000000000000894d */ /* 0x000fea0003800000 */
[----:B------:R-:W-:Y:S01]  /*11d0*/  ULDC UR4, c[0x0][0x28c] ;  /* 0x0000a30000047ab9 */ /* 0x000fe20000000800 */
[----:B------:R-:W-:Y:S01]  /*11e0*/  LOP3.LUT R59, R19, 0x1, RZ, 0xfc, !PT ;  /* 0x00000001133b7812 */ /* 0x000fe200078efcff */
[----:B------:R-:W-:Y:S01]  /*11f0*/  UIADD3 UR4, UR4, 0x1f, URZ ;  /* 0x0000001f04047890 */ /* 0x000fe2000fffe03f */
[----:B------:R-:W-:Y:S01]  /*1200*/  UMOV UR38, URZ ;  /* 0x0000003f00267c82 */ /* 0x000fe20008000000 */
[----:B------:R-:W-:Y:S02]  /*1210*/  UMOV UR39, URZ ;  /* 0x0000003f00277c82 */ /* 0x000fe40008000000 */
[----:B------:R-:W-:-:S04]  /*1220*/  USHF.R.S32.HI UR5, URZ, 0x1f, UR4 ;  /* 0x0000001f3f057899 */ /* 0x000fc80008011404 */
[----:B------:R-:W-:-:S04]  /*1230*/  ULEA.HI UR5, UR5, UR4, URZ, 0x5 ;  /* 0x0000000405057291 */ /* 0x000fc8000f8f283f */
[----:B------:R-:W-:-:S12]  /*1240*/  USHF.R.S32.HI UR40, URZ, 0x5, UR5 ;  /* 0x000000053f287899 */ /* 0x000fd80008011405 */
.L_x_101:
[----:B------:R-:W-:Y:S01]  /*1250*/  LOP3.LUT R0, R18, 0x80, RZ, 0xc0, !PT ;  /* 0x0000008012007812 */ /* 0x000fe200078ec0ff */
[----:B------:R-:W2:Y:S01]  /*1260*/  S2UR UR7, SR_CgaCtaId ;  /* 0x00000000000779c3 */ /* 0x000ea20000008800 */
[----:B------:R-:W-:Y:S02]  /*1270*/  UMOV UR6, 0x400 ;  /* 0x0000040000067882 */ /* 0x000fe40000000000 */
[----:B------:R-:W-:-:S06]  /*1280*/  SHF.R.U32.HI R0, RZ, 0x7, R0 ;  /* 0x00000007ff007819 */ /* 0x000fcc0000011600 */
[----:B---3--:R-:W3:Y:S01]  /*1290*/  SHFL.IDX PT, R0, R0, RZ, 0x1f ;  /* 0x00001fff00007589 */ /* 0x008ee200000e0000 */
[----:B--2---:R-:W-:Y:S01]  /*12a0*/  ULEA UR6, UR7, UR6, 0x18 ;  /* 0x0000000607067291 */ /* 0x004fe2000f8ec03f */
[----:B---3--:R-:W-:-:S13]  /*12b0*/  R2UR UR4, R0 ;  /* 0x00000000000472ca */ /* 0x008fda00000e0000 */
[----:B------:R-:W-:-:S04]  /*12c0*/  ULEA.HI UR5, UR4, UR4, URZ, 0x1 ;  /* 0x0000000404057291 */ /* 0x000fc8000f8f083f */
[----:B------:R-:W-:-:S04]  /*12d0*/  ULOP3.LUT UR5, UR5, 0x7fffe, URZ, 0xc0, !UPT ;  /* 0x0007fffe05057892 */ /* 0x000fc8000f8ec03f */
[----:B------:R-:W-:-:S03]  /*12e0*/  UIADD3 UR5, UR4, -UR5, URZ ;  /* 0x8000000504057290 */ /* 0x000fc6000fffe03f */
[----:B------:R-:W-:Y:S01]  /*12f0*/  ULDC UR4, c[0x0][0x28c] ;  /* 0x0000a30000047ab9 */ /* 0x000fe20000000800 */
[----:B------:R-:W-:Y:S01]  /*1300*/  ULEA UR5, UR5, UR6, 0xd ;  /* 0x0000000605057291 */ /* 0x000fe2000f8e683f */
[----:B------:R-:W-:-:S03]  /*1310*/  ISETP.LT.AND P0, PT, RZ, UR4, PT ;  /* 0x00000004ff007c0c */ /* 0x000fc6000bf01270 */
[----:B------:R-:W-:-:S04]  /*1320*/  UIADD3 UR5, UR5, 0x180, URZ ;  /* 0x0000018005057890 */ /* 0x000fc8000fffe03f */
[----:B------:R-:W-:-:S04]  /*1330*/  USHF.R.U32.HI UR5, URZ, 0x4, UR5 ;  /* 0x000000043f057899 */ /* 0x000fc80008011605 */
[----:B------:R-:W-:Y:S02]  /*1340*/  ULOP3.LUT UR41, UR5, 0x3fff, URZ, 0xc0, !UPT ;  /* 0x00003fff05297892 */ /* 0x000fe4000f8ec03f */
[----:B-1--45:R-:W-:Y:S10]  /*1350*/  @P0 BRA `(.L_x_18) ;  /* 0x0000000000400947 */ /* 0x032ff40003800000 */
[----:B------:R-:W-:Y:S01]  /*1360*/  MOV R0, 0x0 ;  /* 0x0000000000007802 */ /* 0x000fe20000000f00 */
[----:B------:R-:W-:Y:S01]  /*1370*/  ULDC.64 UR4, c[0x4][0x68] ;  /* 0x01001a0000047ab9 */ /* 0x000fe20000000a00 */
[----:B------:R-:W-:Y:S01]  /*1380*/  ULDC.64 UR6, c[0x4][0x8] ;  /* 0x0100020000067ab9 */ /* 0x000fe20000000a00 */
[----:B01----:R-:W-:Y:S01]  /*1390*/  IMAD.U32 R4, RZ, RZ, UR4 ;  /* 0x00000004ff047e24 */ /* 0x003fe2000f8e00ff */
[----:B------:R0:W1:Y:S01]  /*13a0*/  LDC.64 R14, c[0x4][R0] ;  /* 0x01000000000e7b82 */ /* 0x0000620000000a00 */
[----:B------:R-:W-:Y:S01]  /*13b0*/  IMAD.U32 R5, RZ, RZ, UR5 ;  /* 0x00000005ff057e24 */ /* 0x000fe2000f8e00ff */
[----:B------:R-:W-:Y:S01]  /*13c0*/  ULDC.64 UR4, c[0x4][0x70] ;  /* 0x01001c0000047ab9 */ /* 0x000fe20000000a00 */
[----:B------:R-:W-:Y:S02]  /*13d0*/  IMAD.U32 R10, RZ, RZ, UR6 ;  /* 0x00000006ff0a7e24 */ /* 0x000fe4000f8e00ff */
[----:B------:R-:W-:Y:S02]  /*13e0*/  IMAD.U32 R6, RZ, RZ, UR4 ;  /* 0x00000004ff067e24 */ /* 0x000fe4000f8e00ff */
[----:B------:R-:W-:-:S02]  /*13f0*/  IMAD.U32 R7, RZ, RZ, UR5 ;  /* 0x00000005ff077e24 */ /* 0x000fc4000f8e00ff */
[----:B------:R-:W-:Y:S02]  /*1400*/  IMAD.U32 R11, RZ, RZ, UR7 ;  /* 0x00000007ff0b7e24 */ /* 0x000fe4000f8e00ff */
[----:B------:R-:W-:Y:S02]  /*1410*/  IMAD.MOV.U32 R8, RZ, RZ, 0x1e1 ;  /* 0x000001e1ff087424 */ /* 0x000fe400078e00ff */
[----:B------:R-:W-:Y:S02]  /*1420*/  IMAD.MOV.U32 R12, RZ, RZ, 0x1 ;  /* 0x00000001ff0c7424 */ /* 0x000fe400078e00ff */
[----:B0-----:R-:W-:-:S07]  /*1430*/  IMAD.MOV.U32 R13, RZ, RZ, RZ ;  /* 0x000000ffff0d7224 */ /* 0x001fce00078e00ff */
[----:B------:R-:W-:-:S07]  /*1440*/  LEPC R20, `(.L_x_18) ;  /* 0x000000001014794e */ /* 0x000fce0000000000 */
[----:B-1---5:R-:W-:Y:S05]  /*1450*/  CALL.ABS.NOINC R14 ;  /* 0x000000000e007343 */ /* 0x022fea0003c00000 */
.L_x_18:
[----:B------:R-:W-:-:S13]  /*1460*/  ISETP.NE.AND P0, PT, R59, 0x3, PT ;  /* 0x000000033b00780c */ /* 0x000fda0003f05270 */
[----:B------:R-:W-:Y:S05]  /*1470*/  @!P0 BRA `(.L_x_19) ;  /* 0x0000000000048947 */ /* 0x000fea0003800000 */
[----:B------:R-:W-:Y:S01]  /*1480*/  BPT.TRAP 0x1 ;  /* 0x000000040000795c */ /* 0x000fe20000300000 */
.L_x_19:
[----:B------:R-:W2:Y:S01]  /*1490*/  S2UR UR5, SR_CgaCtaId ;  /* 0x00000000000579c3 */ /* 0x000ea20000008800 */
[----:B------:R-:W-:Y:S01]  /*14a0*/  UMOV UR4, 0x400 ;  /* 0x0000040000047882 */ /* 0x000fe20000000000 */
[----:B------:R-:W-:Y:S02]  /*14b0*/  IMAD.U32 R0, RZ, RZ, UR38 ;  /* 0x00000026ff007e24 */ /* 0x000fe4000f8e00ff */
[----:B------:R-:W-:-:S03]  /*14c0*/  IMAD.U32 R3, RZ, RZ, UR39 ;  /* 0x00000027ff037e24 */ /* 0x000fc6000f8e00ff */
[----:B------:R-:W-:Y:S01]  /*14d0*/  SHF.L.U32 R0, R0, 0x1f, RZ ;  /* 0x0000001f00007819 */ /* 0x000fe200000006ff */
[----:B--2---:R-:W-:-:S06]  /*14e0*/  ULEA UR4, UR5, UR4, 0x18 ;  /* 0x0000000405047291 */ /* 0x004fcc000f8ec03f */
[----:B------:R-:W-:-:S04]  /*14f0*/  IMAD.U32 R6, RZ, RZ, UR4 ;  /* 0x00000004ff067e24 */ /* 0x000fc8000f8e00ff */
[----:B------:R-:W-:-:S04]  /*1500*/  IMAD R3, R3, 0x8, R6 ;  /* 0x0000000803037824 */ /* 0x000fc800078e0206 */
[----:B------:R2:W3:Y:S01]  /*1510*/  SYNCS.PHASECHK.TRANS64.TRYWAIT P1, [R3+URZ], R0 ;  /* 0x00000000030075a7 */ /* 0x0004e2000802017f */
[----:B------:R-:W-:Y:S05]  /*1520*/  @!P0 BRA `(.L_x_20) ;  /* 0x0000000000048947 */ /* 0x000fea0003800000 */
[----:B------:R-:W-:Y:S01]  /*1530*/  BPT.TRAP 0x1 ;  /* 0x000000040000795c */ /* 0x000fe20000300000 */
.L_x_20:
[----:B---3--:R-:W-:Y:S05]  /*1540*/  @P1 BRA `(.L_x_21) ;  /* 0x0000000000081947 */ /* 0x008fea0003800000 */
[----:B------:R-:W3:Y:S02]  /*1550*/  SYNCS.PHASECHK.TRANS64.TRYWAIT P1, [R3+URZ], R0 ;  /* 0x00000000030075a7 */ /* 0x000ee4000802017f */
[----:B---3--:R-:W-:Y:S05]  /*1560*/  @!P1 BRA `(.L_x_22) ;  /* 0x0000004c00209947 */ /* 0x008fea0003800000 */
.L_x_21:
[----:B------:R-:W-:-:S04]  /*1570*/  UISETP.LT.AND UP0, UPT, UR40, 0x1, UPT ;  /* 0x000000012800788c */ /* 0x000fc8000bf01270 */
[----:B------:R-:W-:-:S06]  /*1580*/  USEL UR4, UR40, 0x1, UP0 ;  /* 0x0000000128047887 */ /* 0x000fcc0008000000 */
[----:B--23--:R-:W-:Y:S01]  /*1590*/  IMAD.U32 R0, RZ, RZ, UR4 ;  /* 0x00000004ff007e24 */ /* 0x00cfe2000f8e00ff */
[----:B------:R-:W-:Y:S05]  /*15a0*/  WARPSYNC.ALL ;  /* 0x0000000000007948 */ /* 0x000fea0003800000 */
[----:B------:R-:W-:-:S04]  /*15b0*/  IADD3 R0, -R0, UR40, RZ ;  /* 0x0000002800007c10 */ /* 0x000fc8000fffe1ff */
[----:B------:R-:W-:Y:S02]  /*15c0*/  ISETP.GE.AND P1, PT, R0, 0x1, PT ;  /* 0x000000010000780c */ /* 0x000fe40003f26270 */
[----:B------:R-:W-:Y:S01]  /*15d0*/  R2UR UR4, R6 ;  /* 0x00000000060472ca */ /* 0x000fe200000e0000 */
[----:B------:R-:W-:Y:S01]  /*15e0*/  WARPGROUP.ARRIVE ;  /* 0x00000000000079c5 */ /* 0x000fe20000000000 */
[----:B------:R-:W-:Y:S01]  /*15f0*/  UMOV UR9, 0x40000040 ;  /* 0x4000004000097882 */ /* 0x000fe20000000000 */
[----:B------:R-:W-:-:S10]  /*1600*/  UMOV UR11, 0x40000040 ;  /* 0x40000040000b7882 */ /* 0x000fd40000000000 */
[----:B------:R-:W-:-:S04]  /*1610*/  UIADD3 UR4, UR4, 0x24180, URZ ;  /* 0x0002418004047890 */ /* 0x000fc8000fffe03f */
[----:B------:R-:W-:-:S04]  /*1620*/  USHF.R.U32.HI UR4, URZ, 0x4, UR4 ;  /* 0x000000043f047899 */ /* 0x000fc80008011604 */
[----:B------:R-:W-:Y:S02]  /*1630*/  ULOP3.LUT UR5, UR4, 0x3fff, URZ, 0xc0, !UPT ;  /* 0x00003fff04057892 */ /* 0x000fe4000f8ec03f */
[----:B------:R-:W-:Y:S02]  /*1640*/  ULOP3.LUT UR4, UR41, 0x10000, URZ, 0xfc, !UPT ;  /* 0x0001000029047892 */ /* 0x000fe4000f8efc3f */
[----:B------:R-:W-:Y:S02]  /*1650*/  ULOP3.LUT UR5, UR5, 0x10000, URZ, 0xfc, !UPT ;  /* 0x0001000005057892 */ /* 0x000fe4000f8efc3f */
[----:B------:R-:W-:Y:S02]  /*1660*/  ULEA UR6, UR39, UR4, 0xa ;  /* 0x0000000427067291 */ /* 0x000fe4000f8e503f */
[----:B------:R-:W-:-:S05]  /*1670*/  ULEA UR7, UR39, UR5, 0x9 ;  /* 0x0000000527077291 */ /* 0x000fca000f8e483f */
[----:B------:R-:W-:Y:S02]  /*1680*/  UMOV UR8, UR6 ;  /* 0x0000000600087c82 */ /* 0x000fe40008000000 */
[----:B------:R-:W-:Y:S02]  /*1690*/  UMOV UR10, UR7 ;  /* 0x00000007000a7c82 */ /* 0x000fe40008000000 */
[----:B------:R-:W-:Y:S01]  /*16a0*/  HGMMA.64x64x8.F32.TF32 R24, gdesc[UR8], RZ, !UPT, gsb0 ;  /* 0x04e00000081879f0 */ /* 0x000fe2000c0028ff */
[----:B------:R-:W-:Y:S02]  /*16b0*/  UIADD3 UR8, UR6, 0x2, URZ ;  /* 0x0000000206087890 */ /* 0x000fe4000fffe03f */
[----:B------:R-:W-:Y:S01]  /*16c0*/  UIADD3 UR10, UR7, 0x2, URZ ;  /* 0x00000002070a7890 */ /* 0x000fe2000fffe03f */
[----:B------:R-:W-:Y:S01]  /*16d0*/  UMOV UR9, 0x40000040 ;  /* 0x4000004000097882 */ /* 0x000fe20000000000 */
[----:B------:R-:W-:Y:S01]  /*16e0*/  UMOV UR11, 0x40000040 ;  /* 0x40000040000b7882 */ /* 0x000fe20000000000 */
[----:B------:R-:W-:-:S02]  /*16f0*/  WARPGROUP.DEPBAR.LE gsb0, 0x0 ;  /* 0x00008000000079c5 */ /* 0x000fc40000010000 */
[----:B------:R-:W-:-:S06]  /*1700*/  WARPGROUP.ARRIVE ;  /* 0x00000000000079c5 */ /* 0x000fcc0000000000 */
[----:B------:R-:W-:Y:S01]  /*1710*/  HGMMA.64x64x8.F32.TF32 R24, gdesc[UR8], R24, gsb0 ;  /* 0x04e00000081879f0 */ /* 0x000fe20008002818 */
[----:B------:R-:W-:Y:S02]  /*1720*/  UIADD3 UR8, UR6, 0x4, URZ ;  /* 0x0000000406087890 */ /* 0x000fe4000fffe03f */
[----:B------:R-:W-:Y:S01]  /*1730*/  UIADD3 UR10, UR7, 0x4, URZ ;  /* 0x00000004070a7890 */ /* 0x000fe2000fffe03f */
[----:B------:R-:W-:Y:S01]  /*1740*/  UMOV UR9, 0x40000040 ;  /* 0x4000004000097882 */ /* 0x000fe20000000000 */
[----:B------:R-:W-:Y:S01]  /*1750*/  UMOV UR11, 0x40000040 ;  /* 0x40000040000b7882 */ /* 0x000fe20000000000 */
[----:B------:R-:W-:Y:S02]  /*1760*/  WARPGROUP.DEPBAR.LE gsb0, 0x0 ;  /* 0x00008000000079c5 */ /* 0x000fe40000010000 */
        /* <DEDUP_REMOVED lines=8> */
[----:B------:R-:W-:Y:S03]  /*17f0*/  HGMMA.64x64x8.F32.TF32 R24, gdesc[UR8], R24, gsb0 ;  /* 0x04e00000081879f0 */ /* 0x000fe60008002818 */
[----:B------:R-:W-:Y:S02]  /*1800*/  WARPGROUP.DEPBAR.LE gsb0, 0x0 ;  /* 0x00008000000079c5 */ /* 0x000fe40000010000 */
[----:B------:R-:W-:Y:S05]  /*1810*/  @!P1 BRA `(.L_x_23) ;  /* 0x0000000400249947 */ /* 0x000fea0003800000 */
[----:B------:R-:W-:Y:S02]  /*1820*/  UIADD3 UR6, UR39, 0x1, URZ ;  /* 0x0000000127067890 */ /* 0x000fe4000fffe03f */
[----:B------:R-:W-:Y:S02]  /*1830*/  IMAD.U32 R3, RZ, RZ, UR39 ;  /* 0x00000027ff037e24 */ /* 0x000fe4000f8e00ff */
[----:B------:R-:W-:-:S04]  /*1840*/  UISETP.NE.AND UP0, UPT, UR6, 0x9, UPT ;  /* 0x000000090600788c */ /* 0x000fc8000bf05270 */
[----:B------:R-:W-:Y:S02]  /*1850*/  USEL UR7, URZ, 0x1, UP0 ;  /* 0x000000013f077887 */ /* 0x000fe40008000000 */
[----:B------:R-:W-:Y:S02]  /*1860*/  USEL UR6, UR6, URZ, UP0 ;  /* 0x0000003f06067287 */ /* 0x000fe40008000000 */
[----:B------:R-:W-:-:S06]  /*1870*/  ULOP3.LUT UR7, UR38, UR7, URZ, 0x3c, !UPT ;  /* 0x0000000726077292 */ /* 0x000fcc000f8e3c3f */
[----:B------:R-:W-:-:S07]  /*1880*/  IMAD.U32 R7, RZ, RZ, UR7 ;  /* 0x00000007ff077e24 */ /* 0x000fce000f8e00ff */
.L_x_30:
[----:B------:R-:W-:Y:S05]  /*1890*/  @!P0 BRA `(.L_x_24) ;  /* 0x0000000000048947 */ /* 0x000fea0003800000 */
[----:B------:R-:W-:Y:S01]  /*18a0*/  BPT.TRAP 0x1 ;  /* 0x000000040000795c */ /* 0x000fe20000300000 */
.L_x_24:
[----:B------:R-:W2:Y:S01]  /*18b0*/  S2UR UR8, SR_CgaCtaId ;  /* 0x00000000000879c3 */ /* 0x000ea20000008800 */
[----:B------:R-:W-:Y:S01]  /*18c0*/  UMOV UR7, 0x400 ;  /* 0x0000040000077882 */ /* 0x000fe20000000000 */
[----:B01----:R-:W-:Y:S01]  /*18d0*/  IMAD.U32 R5, RZ, RZ, UR6 ;  /* 0x00000006ff057e24 */ /* 0x003fe2000f8e00ff */
[----:B------:R-:W-:Y:S01]  /*18e0*/  SHF.L.U32 R4, R7, 0x1f, RZ ;  /* 0x0000001f07047819 */ /* 0x000fe200000006ff */
[----:B--2---:R-:W-:-:S06]  /*18f0*/  ULEA UR7, UR8, UR7, 0x18 ;  /* 0x0000000708077291 */ /* 0x004fcc000f8ec03f */
[----:B------:R-:W-:-:S04]  /*1900*/  IMAD.U32 R6, RZ, RZ, UR7 ;  /* 0x00000007ff067e24 */ /* 0x000fc8000f8e00ff */
[----:B------:R-:W-:-:S04]  /*1910*/  IMAD R5, R5, 0x8, R6 ;  /* 0x0000000805057824 */ /* 0x000fc800078e0206 */
[----:B------:R0:W1:Y:S01]  /*1920*/  SYNCS.PHASECHK.TRANS64.TRYWAIT P1, [R5+URZ], R4 ;  /* 0x00000004050075a7 */ /* 0x000062000802017f */
[----:B------:R-:W-:Y:S05]  /*1930*/  @!P0 BRA `(.L_x_25) ;  /* 0x0000000000048947 */ /* 0x000fea0003800000 */
[----:B------:R-:W-:Y:S01]  /*1940*/  BPT.TRAP 0x1 ;  /* 0x000000040000795c */ /* 0x000fe20000300000 */
.L_x_25:
[----:B-1----:R-:W-:Y:S05]  /*1950*/  @P1 BRA `(.L_x_26) ;  /* 0x0000000000081947 */ /* 0x002fea0003800000 */
[----:B------:R-:W1:Y:S02]  /*1960*/  SYNCS.PHASECHK.TRANS64.TRYWAIT P1, [R5+URZ], R4 ;  /* 0x00000004050075a7 */ /* 0x000e64000802017f */
[----:B-1----:R-:W-:Y:S05]  /*1970*/  @!P1 BRA `(.L_x_27) ;  /* 0x0000004800309947 */ /* 0x002fea0003800000 */
.L_x_26:
[----:B------:R-:W-:Y:S01]  /*1980*/  ULEA UR7, UR6, UR4, 0xa ;  /* 0x0000000406077291 */ /* 0x000fe2000f8e503f */
[----:B------:R-:W-:Y:S01]  /*1990*/  WARPGROUP.ARRIVE ;  /* 0x00000000000079c5 */ /* 0x000fe20000000000 */
[----:B------:R-:W-:Y:S01]  /*19a0*/  ULEA UR12, UR6, UR5, 0x9 ;  /* 0x00000005060c7291 */ /* 0x000fe2000f8e483f */
[----:B------:R-:W-:Y:S01]  /*19b0*/  UMOV UR9, 0x40000040 ;  /* 0x4000004000097882 */ /* 0x000fe20000000000 */
[----:B------:R-:W-:-:S03]  /*19c0*/  UMOV UR11, 0x40000040 ;  /* 0x40000040000b7882 */ /* 0x000fc60000000000 */
[----:B------:R-:W-:Y:S02]  /*19d0*/  UMOV UR8, UR7 ;  /* 0x0000000700087c82 */ /* 0x000fe40008000000 */
[----:B------:R-:W-:Y:S02]  /*19e0*/  UMOV UR10, UR12 ;  /* 0x0000000c000a7c82 */ /* 0x000fe40008000000 */
[----:B------:R-:W-:Y:S01]  /*19f0*/  HGMMA.64x64x8.F32.TF32 R24, gdesc[UR8], R24, gsb0 ;  /* 0x04e00000081879f0 */ /* 0x000fe20008002818 */
        /* <DEDUP_REMOVED lines=23> */
[----:B------:R-:W-:Y:S01]  /*1b70*/  BPT.TRAP 0x1 ;  /* 0x000000040000795c */ /* 0x000fe20000300000 */
.L_x_28:
[----:B------:R-:W-:-:S13]  /*1b80*/  ISETP.NE.AND P1, PT, R58, RZ, PT ;  /* 0x000000ff3a00720c */ /* 0x000fda0003f25270 */
[----:B01----:R-:W-:-:S04]  /*1b90*/  @P1 IMAD R4, R3, 0x8, R6 ;  /* 0x0000000803041824 */ /* 0x003fc800078e0206 */
[----:B------:R-:W-:-:S05]  /*1ba0*/  @P1 VIADD R5, R4, 0x48 ;  /* 0x0000004804051836 */ /* 0x000fca0000000000 */
[----:B------:R-:W-:-:S04]  /*1bb0*/  @P1 PRMT R5, R22, 0x654, R5 ;  /* 0x0000065416051816 */ /* 0x000fc80000000005 */
[----:B------:R0:W-:Y:S01]  /*1bc0*/  @P1 SYNCS.ARRIVE.TRANS64.RED.A1T0 RZ, [R5+URZ], RZ ;  /* 0x000000ff05ff19a7 */ /* 0x0001e2000810043f */
[----:B------:R-:W-:-:S13]  /*1bd0*/  ISETP.GT.U32.AND P1, PT, R19, 0x1, PT ;  /* 0x000000011300780c */ /* 0x000fda0003f24070 */
[----:B0-----:R-:W-:Y:S05]  /*1be0*/  @P1 BRA `(.L_x_29) ;  /* 0x0000000000041947 */ /* 0x001fea0003800000 */
[----:B------:R-:W-:Y:S01]  /*1bf0*/  BPT.TRAP 0x1 ;  /* 0x000000040000795c */ /* 0x000fe20000300000 */
.L_x_29:
[----:B------:R-:W-:Y:S01]  /*1c00*/  UIADD3 UR6, UR6, 0x1, URZ ;  /* 0x0000000106067890 */ /* 0x000fe2000fffe03f */
[C---:B------:R-:W-:Y:S01]  /*1c10*/  ISETP.GT.AND P2, PT, R0.reuse, 0x1, PT ;  /* 0x000000010000780c */ /* 0x040fe20003f44270 */
[----:B------:R-:W-:Y:S02]  /*1c20*/  VIADD R3, R3, 0x1 ;  /* 0x0000000103037836 */ /* 0x000fe40000000000 */
[----:B------:R-:W-:Y:S01]  /*1c30*/  UISETP.NE.AND UP0, UPT, UR6, 0x9, UPT ;  /* 0x000000090600788c */ /* 0x000fe2000bf05270 */
[----:B------:R-:W-:Y:S02]  /*1c40*/  VIADD R0, R0, 0xffffffff ;  /* 0xffffffff00007836 */ /* 0x000fe40000000000 */
[C---:B------:R-:W-:Y:S01]  /*1c50*/  ISETP.NE.AND P1, PT, R3.reuse, 0x9, PT ;  /* 0x000000090300780c */ /* 0x040fe20003f25270 */
[----:B------:R-:W-:Y:S02]  /*1c60*/  USEL UR7, URZ, 0x1, UP0 ;  /* 0x000000013f077887 */ /* 0x000fe40008000000 */
[----:B------:R-:W-:Y:S01]  /*1c70*/  USEL UR6, UR6, URZ, UP0 ;  /* 0x0000003f06067287 */ /* 0x000fe20008000000 */
[----:B------:R-:W-:-:S03]  /*1c80*/  SEL R3, R3, RZ, P1 ;  /* 0x000000ff03037207 */ /* 0x000fc60000800000 */
[----:B------:R-:W-:Y:S01]  /*1c90*/  LOP3.LUT R7, R7, UR7, RZ, 0x3c, !PT ;  /* 0x0000000707077c12 */ /* 0x000fe2000f8e3cff */
[----:B------:R-:W-:Y:S07]  /*1ca0*/  @P2 BRA `(.L_x_30) ;  /* 0xfffffff800f82947 */ /* 0x000fee000383ffff */
.L_x_23:
[----:B------:R-:W2:Y:S02]  /*1cb0*/  LDC R0, c[0x0][0x28c] ;  /* 0x0000a300ff007b82 */ /* 0x000ea40000000800 */
[----:B--2---:R-:W-:-:S13]  /*1cc0*/  ISETP.GE.AND P1, PT, R0, 0x1, PT ;  /* 0x000000010000780c */ /* 0x004fda0003f26270 */
[----:B------:R-:W-:Y:S05]  /*1cd0*/  @!P1 BRA `(.L_x_31) ;  /* 0x0000000000509947 */ /* 0x000fea0003800000 */
[----:B------:R-:W-:Y:S05]  /*1ce0*/  @!P0 BRA `(.L_x_32) ;  /* 0x0000000000048947 */ /* 0x000fea0003800000 */
[----:B------:R-:W-:Y:S01]  /*1cf0*/  BPT.TRAP 0x1 ;  /* 0x000000040000795c */ /* 0x000fe20000300000 */
.L_x_32:
[----:B------:R-:W-:Y:S01]  /*1d00*/  ISETP.NE.AND P1, PT, R58, RZ, PT ;  /* 0x000000ff3a00720c */ /* 0x000fe20003f25270 */
[----:B------:R-:W-:Y:S01]  /*1d10*/  BSSY B0, `(.L_x_33) ;  /* 0x000000e000007945 */ /* 0x000fe20003800000 */
[----:B------:R-:W-:-:S11]  /*1d20*/  ISETP.GT.U32.AND P0, PT, R19, 0x1, PT ;  /* 0x000000011300780c */ /* 0x000fd60003f04070 */
[----:B------:R-:W-:Y:S05]  /*1d30*/  @!P1 BRA `(.L_x_34) ;  /* 0x00000000002c9947 */ /* 0x000fea0003800000 */
[----:B------:R-:W-:-:S04]  /*1d40*/  UISETP.LT.AND UP0, UPT, UR40, 0x1, UPT ;  /* 0x000000012800788c */ /* 0x000fc8000bf01270 */
[----:B------:R-:W-:-:S04]  /*1d50*/  USEL UR6, UR40, 0x1, UP0 ;  /* 0x0000000128067887 */ /* 0x000fc80008000000 */
[----:B------:R-:W-:-:S04]  /*1d60*/  UIADD3 UR6, UR39, UR40, -UR6 ;  /* 0x0000002827067290 */ /* 0x000fc8000fffe806 */
[----:B------:R-:W-:-:S04]  /*1d70*/  UIMAD.WIDE.U32 UR4, UR6, 0x38e38e39, URZ ;  /* 0x38e38e39060478a5 */ /* 0x000fc8000f8e003f */
[----:B------:R-:W-:-:S04]  /*1d80*/  USHF.R.U32.HI UR4, URZ, 0x1, UR5 ;  /* 0x000000013f047899 */ /* 0x000fc80008011605 */
[----:B------:R-:W-:-:S06]  /*1d90*/  UIMAD UR6, UR4, -0x9, UR6 ;  /* 0xfffffff7040678a4 */ /* 0x000fcc000f8e0206 */
[----:B------:R-:W-:-:S04]  /*1da0*/  IMAD.U32 R3, RZ, RZ, UR6 ;  /* 0x00000006ff037e24 */ /* 0x000fc8000f8e00ff */
[----:B------:R-:W-:-:S04]  /*1db0*/  IMAD R0, R3, 0x8, R6 ;  /* 0x0000000803007824 */ /* 0x000fc800078e0206 */
[----:B------:R-:W-:-:S05]  /*1dc0*/  VIADD R3, R0, 0x48 ;  /* 0x0000004800037836 */ /* 0x000fca0000000000 */
[----:B------:R-:W-:-:S04]  /*1dd0*/  PRMT R3, R22, 0x654, R3 ;  /* 0x0000065416037816 */ /* 0x000fc80000000003 */
[----:B------:R2:W-:Y:S03]  /*1de0*/  SYNCS.ARRIVE.TRANS64.RED.A1T0 RZ, [R3+URZ], RZ ;  /* 0x000000ff03ff79a7 */ /* 0x0005e6000810043f */
.L_x_34:
[----:B------:R-:W-:Y:S05]  /*1df0*/  BSYNC B0 ;  /* 0x0000000000007941 */ /* 0x000fea0003800000 */
.L_x_33:
[----:B------:R-:W-:Y:S05]  /*1e00*/  @P0 BRA `(.L_x_31) ;  /* 0x0000000000040947 */ /* 0x000fea0003800000 */
[----:B------:R-:W-:Y:S01]  /*1e10*/  BPT.TRAP 0x1 ;  /* 0x000000040000795c */ /* 0x000fe20000300000 */
.L_x_31:
[----:B------:R-:W3:Y:S01]  /*1e20*/  LDC R6, c[0x0][0x288] ;  /* 0x0000a200ff067b82 */ /* 0x000ee20000000800 */
[--C-:B------:R-:W-:Y:S01]  /*1e30*/  SHF.R.U32.HI R0, RZ, 0x2, R18.reuse ;  /* 0x00000002ff007819 */ /* 0x100fe20000011612 */
[----:B------:R-:W-:Y:S01]  /*1e40*/  IMAD.SHL.U32 R61, R61, 0x40, RZ ;  /* 0x000000403d3d7824 */ /* 0x000fe200078e00ff */
[----:B01----:R-:W-:Y:S01]  /*1e50*/  SHF.R.U32.HI R5, RZ, 0x7, R18 ;  /* 0x00000007ff057819 */ /* 0x003fe20000011612 */
[----:B------:R-:W-:Y:S01]  /*1e60*/  UIADD3 UR39, UR40, UR39, URZ ;  /* 0x0000002728277290 */ /* 0x000fe2000fffe03f */
[----:B--2---:R-:W-:Y:S01]  /*1e70*/  LOP3.LUT R3, R0, 0x7, RZ, 0xc0, !PT ;  /* 0x0000000700037812 */ /* 0x004fe200078ec0ff */
[C---:B------:R-:W-:Y:S01]  /*1e80*/  IMAD.SHL.U32 R10, R18.reuse, 0x2, RZ ;  /* 0x00000002120a7824 */ /* 0x040fe200078e00ff */
[----:B------:R-:W-:Y:S01]  /*1e90*/  LOP3.LUT R0, R5, 0x1, RZ, 0xc0, !PT ;  /* 0x0000000105007812 */ /* 0x000fe200078ec0ff */
[----:B------:R-:W-:Y:S01]  /*1ea0*/  UISETP.GT.U32.AND UP0, UPT, UR39, 0x8, UPT ;  /* 0x000000082700788c */ /* 0x000fe2000bf04070 */
[C---:B------:R-:W-:Y:S01]  /*1eb0*/  LOP3.LUT R5, R18.reuse, 0x3, RZ, 0xc0, !PT ;  /* 0x0000000312057812 */ /* 0x040fe200078ec0ff */
[----:B------:R-:W-:Y:S01]  /*1ec0*/  ULDC UR7, c[0x0][0x284] ;  /* 0x0000a10000077ab9 */ /* 0x000fe20000000800 */
[----:B------:R-:W-:Y:S01]  /*1ed0*/  LOP3.LUT R4, R18, 0x60, RZ, 0xc0, !PT ;  /* 0x0000006012047812 */ /* 0x000fe200078ec0ff */
[----:B------:R-:W-:Y:S01]  /*1ee0*/  IMAD.SHL.U32 R8, R0, 0x40, RZ ;  /* 0x0000004000087824 */ /* 0x000fe200078e00ff */
[----:B------:R-:W-:Y:S01]  /*1ef0*/  UISETP.LT.U32.AND UP0, UPT, UR40, 0x9, UP0 ;  /* 0x000000092800788c */ /* 0x000fe20008701070 */
[----:B------:R-:W-:Y:S01]  /*1f00*/  SHF.R.S32.HI R15, RZ, 0x1f, R57 ;  /* 0x0000001fff0f7819 */ /* 0x000fe20000011439 */
[----:B------:R-:W-:Y:S01]  /*1f10*/  UISETP.GE.U32.AND UP1, UPT, UR40, 0x9, UPT ;  /* 0x000000092800788c */ /* 0x000fe2000bf26070 */
[----:B------:R-:W-:Y:S01]  /*1f20*/  SHF.R.U32.HI R4, RZ, 0x1, R4 ;  /* 0x00000001ff047819 */ /* 0x000fe20000011604 */
[----:B------:R-:W-:Y:S01]  /*1f30*/  ULDC.64 UR8, c[0x0][0x5d0] ;  /* 0x0001740000087ab9 */ /* 0x000fe20000000a00 */
[C---:B------:R-:W-:Y:S01]  /*1f40*/  LOP3.LUT R10, R61.reuse, 0x6, R10, 0xf8, !PT ;  /* 0x000000063d0a7812 */ /* 0x040fe200078ef80a */
[----:B------:R-:W-:Y:S01]  /*1f50*/  UIMAD.WIDE.U32 UR4, UR39, 0x38e38e39, URZ ;  /* 0x38e38e39270478a5 */ /* 0x000fe2000f8e003f */
[--C-:B------:R-:W-:Y:S01]  /*1f60*/  IADD3 R7, RZ, -R4, -R3.reuse ;  /* 0x80000004ff077210 */ /* 0x100fe20007ffe803 */
[----:B------:R-:W-:Y:S01]  /*1f70*/  USEL UR6, URZ, 0x1, !UP0 ;  /* 0x000000013f067887 */ /* 0x000fe2000c000000 */
[----:B------:R-:W-:Y:S01]  /*1f80*/  LOP3.LUT R3, R8, 0x40, R3, 0xe2, !PT ;  /* 0x0000004008037812 */ /* 0x000fe200078ee203 */
[C---:B------:R-:W-:Y:S01]  /*1f90*/  IMAD.WIDE R8, R60.reuse, 0x80, RZ ;  /* 0x000000803c087825 */ /* 0x040fe200078e02ff */
[----:B---3--:R-:W-:Y:S01]  /*1fa0*/  ISETP.GE.AND P0, PT, R61, R6, PT ;  /* 0x000000063d00720c */ /* 0x008fe20003f06270 */
[----:B------:R-:W-:Y:S01]  /*1fb0*/  USHF.R.U32.HI UR4, URZ, 0x1, UR5 ;  /* 0x000000013f047899 */ /* 0x000fe20008011605 */
[----:B------:R-:W-:Y:S01]  /*1fc0*/  SHF.R.S32.HI R11, RZ, 0x1f, R10 ;  /* 0x0000001fff0b7819 */ /* 0x000fe2000001140a */
[----:B------:R-:W-:Y:S01]  /*1fd0*/  IMAD R12, R5, -0x2, R6 ;  /* 0xfffffffe050c7824 */ /* 0x000fe200078e0206 */
[----:B------:R-:W-:Y:S01]  /*1fe0*/  ULOP3.LUT UR38, UR38, UR6, URZ, 0x3c, !UPT ;  /* 0x0000000626267292 */ /* 0x000fe2000f8e3c3f */
[----:B------:R-:W-:Y:S01]  /*1ff0*/  IMAD.SHL.U32 R5, R60, 0x80, RZ ;  /* 0x000000803c057824 */ /* 0x000fe200078e00ff */
[----:B------:R-:W-:Y:S01]  /*2000*/  LOP3.LUT R73, R8, R3, R4, 0xfe, !PT ;  /* 0x0000000308497212 */ /* 0x000fe200078efe04 */
[----:B------:R-:W-:Y:S01]  /*2010*/  IMAD R6, R15, UR8, RZ ;  /* 0x000000080f067c24 */ /* 0x000fe2000f8e02ff */
[----:B------:R-:W-:Y:S01]  /*2020*/  UIMAD UR39, UR4, -0x9, UR39 ;  /* 0xfffffff7042778a4 */ /* 0x000fe2000f8e0227 */
[----:B------:R-:W-:Y:S01]  /*2030*/  IMAD R0, R0, -0x40, R7 ;  /* 0xffffffc000007824 */ /* 0x000fe200078e0207 */
[----:B------:R-:W-:Y:S01]  /*2040*/  ISETP.GE.OR P0, PT, R5, UR7, P0 ;  /* 0x0000000705007c0c */ /* 0x000fe20008706670 */
[C---:B------:R-:W-:Y:S01]  /*2050*/  IMAD R13, R57.reuse, UR9, R6 ;  /* 0x00000009390d7c24 */ /* 0x040fe2000f8e0206 */
[----:B------:R-:W-:Y:S01]  /*2060*/  @UP1 ULOP3.LUT UR38, UR38, 0x1, UR4, 0x78, !UPT ;  /* 0x0000000126261892 */ /* 0x000fe2000f8e7804 */
[----:B------:R-:W-:Y:S01]  /*2070*/  IMAD.WIDE.U32 R6, R57, UR8, R10 ;  /* 0x0000000839067c25 */ /* 0x000fe2000f8e000a */
[----:B------:R-:W-:-:S03]  /*2080*/  IADD3 R3, -R5, UR7, R0 ;  /* 0x0000000705037c10 */ /* 0x000fc6000fffe100 */
[----:B------:R-:W-:Y:S02]  /*2090*/  IMAD.IADD R7, R7, 0x1, R13 ;  /* 0x0000000107077824 */ /* 0x000fe400078e020d */
[----:B------:R-:W-:Y:S02]  /*20a0*/  IMAD.IADD R4, R12, 0x1, -R61 ;  /* 0x000000010c047824 */ /* 0x000fe400078e0a3d */
[----:B------:R-:W-:Y:S02]  /*20b0*/  IMAD.MOV.U32 R0, RZ, RZ, -0x1 ;  /* 0xffffffffff007424 */ /* 0x000fe400078e00ff */
[----:B------:R-:W-:Y:S05]  /*20c0*/  @P0 BRA `(.L_x_35) ;  /* 0x0000002000800947 */ /* 0x000fea0003800000 */
[----:B------:R-:W0:Y:S01]  /*20d0*/  LDC.64 R66, c[0x0][0x5c8] ;  /* 0x00017200ff427b82 */ /* 0x000e220000000a00 */
[----:B-----5:R-:W-:Y:S01]  /*20e0*/  FSETP.NEU.AND P0, PT, R56, RZ, PT ;  /* 0x000000ff3800720b */ /* 0x020fe20003f0d000 */
[----:B------:R-:W-:Y:S01]  /*20f0*/  BSSY B0, `(.L_x_35) ;  /* 0x000021d000007945 */ /* 0x000fe20003800000 */
[----:B------:R-:W-:-:S04]  /*2100*/  ISETP.GT.AND P3, PT, R4, RZ, PT ;  /* 0x000000ff0400720c */ /* 0x000fc80003f64270 */
[----:B------:R-:W-:Y:S01]  /*2110*/  ISETP.GT.AND P2, PT, R3, RZ, P3 ;  /* 0x000000ff0300720c */ /* 0x000fe20001f44270 */
[-C--:B0-----:R-:W-:Y:S02]  /*2120*/  IMAD R12, R9, R66.reuse, RZ ;  /* 0x00000042090c7224 */ /* 0x081fe400078e02ff */
[----:B------:R-:W-:-:S04]  /*2130*/  IMAD.WIDE.U32 R60, R73, R66, R6 ;  /* 0x00000042493c7225 */ /* 0x000fc800078e0006 */
[----:B------:R-:W-:-:S04]  /*2140*/  IMAD R5, R73, R67, R12 ;  /* 0x0000004349057224 */ /* 0x000fc800078e020c */
[----:B------:R-:W-:Y:S01]  /*2150*/  IMAD.IADD R75, R61, 0x1, R5 ;  /* 0x000000013d4b7824 */ /* 0x000fe200078e0205 */
[----:B------:R-:W-:Y:S06]  /*2160*/  @!P0 BRA `(.L_x_36) ;  /* 0x0000001400dc8947 */ /* 0x000fec0003800000 */
[----:B------:R-:W0:Y:S01]  /*2170*/  LDC.64 R64, c[0x0][0x5b8] ;  /* 0x00016e00ff407b82 */ /* 0x000e220000000a00 */
[----:B------:R-:W-:-:S07]  /*2180*/  ULDC.64 UR4, c[0x0][0x5c0] ;  /* 0x0001700000047ab9 */ /* 0x000fce0000000a00 */
[----:B------:R-:W1:Y:S08]  /*2190*/  LDC.64 R68, c[0x0][0x5b0] ;  /* 0x00016c00ff447b82 */ /* 0x000e700000000a00 */
[----:B------:R-:W2:Y:S01]  /*21a0*/  LDC.64 R70, c[0x0][0x5a8] ;  /* 0x00016a00ff467b82 */ /* 0x000ea20000000a00 */
[-C--:B0-----:R-:W-:Y:S02]  /*21b0*/  IMAD R6, R15, R64.reuse, RZ ;  /* 0x000000400f067224 */ /* 0x081fe400078e02ff */
[----:B------:R-:W-:-:S04]  /*21c0*/  IMAD.WIDE.U32 R62, R57, R64, R10 ;  /* 0x00000040393e7225 */ /* 0x000fc800078e000a */
[----:B------:R-:W-:Y:S02]  /*21d0*/  IMAD R61, R57, R65, R6 ;  /* 0x00000041393d7224 */ /* 0x000fe400078e0206 */
[-C--:B-1----:R-:W-:Y:S02]  /*21e0*/  IMAD R8, R9, R68.reuse, RZ ;  /* 0x0000004409087224 */ /* 0x082fe400078e02ff */
[----:B------:R-:W-:Y:S02]  /*21f0*/  IMAD.IADD R13, R63, 0x1, R61 ;  /* 0x000000013f0d7824 */ /* 0x000fe400078e023d */
[----:B------:R-:W-:Y:S02]  /*2200*/  IMAD.MOV.U32 R12, RZ, RZ, R62 ;  /* 0x000000ffff0c7224 */ /* 0x000fe400078e003e */
[C---:B------:R-:W-:Y:S02]  /*2210*/  IMAD R65, R73.reuse, R69, R8 ;  /* 0x0000004549417224 */ /* 0x040fe400078e0208 */
[----:B------:R-:W-:-:S04]  /*2220*/  IMAD.WIDE.U32 R6, R73, R68, R12 ;  /* 0x0000004449067225 */ /* 0x000fc800078e000c */
[----:B------:R-:W-:Y:S01]  /*2230*/  IMAD.IADD R5, R7, 0x1, R65 ;  /* 0x0000000107057824 */ /* 0x000fe200078e0241 */
[----:B--2---:R-:W-:-:S04]  /*2240*/  LEA R14, P0, R6, R70, 0x2 ;  /* 0x00000046060e7211 */ /* 0x004fc800078010ff */
[----:B------:R-:W-:-:S05]  /*2250*/  LEA.HI.X R15, R6, R71, R5, 0x2, P0 ;  /* 0x00000047060f7211 */ /* 0x000fca00000f1405 */
[----:B------:R0:W2:Y:S01]  /*2260*/  @P2 LDG.E.LTC128B R5, desc[UR36][R14.64] ;  /* 0x000000240e052981 */ /* 0x0000a2000c1e1920 */
[----:B------:R-:W-:Y:S01]  /*2270*/  LEA R8, P1, R60, UR4, 0x2 ;  /* 0x000000043c087c11 */ /* 0x000fe2000f8210ff */
[----:B------:R-:W-:Y:S01]  /*2280*/  IMAD.WIDE.U32 R6, R73, R68, R10 ;  /* 0x0000004449067225 */ /* 0x000fe200078e000a */
[----:B------:R-:W-:Y:S01]  /*2290*/  ISETP.GT.AND P0, PT, R4, 0x1, PT ;  /* 0x000000010400780c */ /* 0x000fe20003f04270 */
[----:B------:R-:W-:Y:S02]  /*22a0*/  BSSY B1, `(.L_x_37) ;  /* 0x0000012000017945 */ /* 0x000fe40003800000 */
[----:B------:R-:W-:Y:S02]  /*22b0*/  IMAD.IADD R7, R65, 0x1, R7 ;  /* 0x0000000141077824 */ /* 0x000fe400078e0207 */
[----:B------:R-:W-:Y:S01]  /*22c0*/  IMAD.WIDE.U32 R20, R57, R64, R6 ;  /* 0x0000004039147225 */ /* 0x000fe200078e0006 */
[----:B0-----:R-:W-:-:S03]  /*22d0*/  SHF.L.U64.HI R15, R68, 0x3, R69 ;  /* 0x00000003440f7819 */ /* 0x001fc60000010245 */
[----:B------:R-:W-:Y:S01]  /*22e0*/  IMAD.IADD R7, R61, 0x1, R21 ;  /* 0x000000013d077824 */ /* 0x000fe200078e0215 */
[----:B------:R-:W-:Y:S01]  /*22f0*/  LEA R6, P4, R20, R70, 0x2 ;  /* 0x0000004614067211 */ /* 0x000fe200078810ff */
[----:B------:R-:W-:-:S03]  /*2300*/  IMAD.SHL.U32 R14, R68, 0x8, RZ ;  /* 0x00000008440e7824 */ /* 0x000fc600078e00ff */
[----:B------:R-:W-:Y:S01]  /*2310*/  LEA.HI.X R7, R20, R71, R7, 0x2, P4 ;  /* 0x0000004714077211 */ /* 0x000fe200020f1407 */
[----:B------:R-:W-:Y:S01]  /*2320*/  IMAD.WIDE.U32 R20, R73, R68, R14 ;  /* 0x0000004449147225 */ /* 0x000fe200078e000e */
[----:B--2---:R-:W-:-:S05]  /*2330*/  LOP3.LUT R9, R5, 0xffffe000, RZ, 0xc0, !PT ;  /* 0xffffe00005097812 */ /* 0x004fca00078ec0ff */
[----:B------:R-:W-:-:S04]  /*2340*/  FMUL R9, R9, R56 ;  /* 0x0000003809097220 */ /* 0x000fc80000400000 */
[----:B------:R-:W-:Y:S01]  /*2350*/  FFMA R77, R24, R23, R9 ;  /* 0x00000017184d7223 */ /* 0x000fe20000000009 */
[----:B------:R-:W-:Y:S02]  /*2360*/  LEA.HI.X R9, R60, UR5, R75, 0x2, P1 ;  /* 0x000000053c097c11 */ /* 0x000fe400088f144b */
[----:B------:R-:W-:Y:S02]  /*2370*/  ISETP.GT.AND P1, PT, R3, RZ, P0 ;  /* 0x000000ff0300720c */ /* 0x000fe40000724270 */
[----:B------:R-:W-:-:S05]  /*2380*/  F2FP.TF32.F32.PACK_B R77, R77 ;  /* 0x0000004dff4d723e */ /* 0x000fca00024050ff */
[----:B------:R0:W-:Y:S06]  /*2390*/  @P2 STG.E desc[UR36][R8.64], R77 ;  /* 0x0000004d08002986 */ /* 0x0001ec000c101924 */
[----:B------:R-:W-:Y:S05]  /*23a0*/  @!P1 BRA `(.L_x_38) ;  /* 0x0000000000049947 */ /* 0x000fea0003800000 */
[----:B------:R1:W5:Y:S02]  /*23b0*/  LDG.E.LTC128B R5, desc[UR36][R6.64+0x4] ;  /* 0x0000042406057981 */ /* 0x000364000c1e1920 */
.L_x_38:
[----:B------:R-:W-:Y:S05]  /*23c0*/  BSYNC B1 ;  /* 0x0000000000017941 */ /* 0x000fea0003800000 */
.L_x_37:
[----:B-----5:R-:W-:Y:S01]  /*23d0*/  LOP3.LUT R15, R5, 0xffffe000, RZ, 0xc0, !PT ;  /* 0xffffe000050f7812 */ /* 0x020fe200078ec0ff */
[----:B------:R-:W-:Y:S01]  /*23e0*/  IMAD.IADD R65, R65, 0x1, R21 ;  /* 0x0000000141417824 */ /* 0x000fe200078e0215 */
[----:B------:R-:W-:Y:S01]  /*23f0*/  IADD3 R62, P2, R62, R20, RZ ;  /* 0x000000143e3e7210 */ /* 0x000fe20007f5e0ff */
[----:B------:R-:W-:Y:S01]  /*2400*/  IMAD.MOV.U32 R24, RZ, RZ, R5 ;  /* 0x000000ffff187224 */ /* 0x000fe200078e0005 */
[----:B------:R-:W-:Y:S01]  /*2410*/  ISETP.GT.AND P3, PT, R3, 0x8, P3 ;  /* 0x000000080300780c */ /* 0x000fe20001f64270 */
[----:B------:R-:W-:Y:S02]  /*2420*/  FMUL R12, R15, R56 ;  /* 0x000000380f0c7220 */ /* 0x000fe40000400000 */
[----:B------:R-:W-:Y:S01]  /*2430*/  IMAD.X R13, R65, 0x1, R13, P2 ;  /* 0x00000001410d7824 */ /* 0x000fe200010e060d */
[----:B------:R-:W-:Y:S01]  /*2440*/  LEA R14, P2, R62, R70, 0x2 ;  /* 0x000000463e0e7211 */ /* 0x000fe200078410ff */
[----:B------:R-:W-:-:S03]  /*2450*/  FFMA R25, R25, R23, R12 ;  /* 0x0000001719197223 */ /* 0x000fc6000000000c */
[----:B------:R-:W-:Y:S02]  /*2460*/  LEA.HI.X R15, R62, R71, R13, 0x2, P2 ;  /* 0x000000473e0f7211 */ /* 0x000fe400010f140d */
[----:B------:R-:W-:-:S05]  /*2470*/  F2FP.TF32.F32.PACK_B R25, R25 ;  /* 0x00000019ff19723e */ /* 0x000fca00024050ff */
[----:B------:R2:W-:Y:S04]  /*2480*/  @P1 STG.E desc[UR36][R8.64+0x4], R25 ;  /* 0x0000041908001986 */ /* 0x0005e8000c101924 */
[----:B------:R-:W3:Y:S01]  /*2490*/  @P3 LDG.E.LTC128B R24, desc[UR36][R14.64] ;  /* 0x000000240e183981 */ /* 0x000ee2000c1e1920 */
[----:B------:R-:W-:Y:S01]  /*24a0*/  IADD3 R20, P1, R10, R20, RZ ;  /* 0x000000140a147210 */ /* 0x000fe20007f3e0ff */
[----:B------:R-:W-:Y:S01]  /*24b0*/  BSSY B1, `(.L_x_39) ;  /* 0x0000011000017945 */ /* 0x000fe20003800000 */
[----:B------:R-:W-:-:S03]  /*24c0*/  ISETP.GT.AND P0, PT, R3, 0x8, P0 ;  /* 0x000000080300780c */ /* 0x000fc60000704270 */
[----:B------:R-:W-:Y:S01]  /*24d0*/  IMAD.X R21, R11, 0x1, R65, P1 ;  /* 0x000000010b157824 */ /* 0x000fe200008e0641 */
[C---:B------:R-:W-:Y:S02]  /*24e0*/  SHF.L.U64.HI R11, R66.reuse, 0x5, R67 ;  /* 0x00000005420b7819 */ /* 0x040fe40000010243 */
[----:B------:R-:W-:Y:S01]  /*24f0*/  LEA R12, P1, R66, R8, 0x5 ;  /* 0x00000008420c7211 */ /* 0x000fe200078228ff */
[----:B------:R-:W-:-:S04]  /*2500*/  IMAD.WIDE.U32 R20, R57, R64, R20 ;  /* 0x0000004039147225 */ /* 0x000fc800078e0014 */
[----:B------:R-:W-:Y:S01]  /*2510*/  IMAD.X R13, R11, 0x1, R9, P1 ;  /* 0x000000010b0d7824 */ /* 0x000fe200008e0609 */
[----:B------:R-:W-:Y:S02]  /*2520*/  LEA R10, P2, R20, R70, 0x2 ;  /* 0x00000046140a7211 */ /* 0x000fe400078410ff */
[----:B---3--:R-:W-:-:S05]  /*2530*/  LOP3.LUT R5, R24, 0xffffe000, RZ, 0xc0, !PT ;  /* 0xffffe00018057812 */ /* 0x008fca00078ec0ff */
[----:B------:R-:W-:-:S04]  /*2540*/  FMUL R5, R5, R56 ;  /* 0x0000003805057220 */ /* 0x000fc80000400000 */
[----:B------:R-:W-:Y:S01]  /*2550*/  FFMA R57, R26, R23, R5 ;  /* 0x000000171a397223 */ /* 0x000fe20000000005 */
[----:B------:R-:W-:-:S04]  /*2560*/  IMAD.IADD R5, R61, 0x1, R21 ;  /* 0x000000013d057824 */ /* 0x000fc800078e0215 */
[----:B------:R-:W-:Y:S02]  /*2570*/  F2FP.TF32.F32.PACK_B R57, R57 ;  /* 0x00000039ff39723e */ /* 0x000fe400024050ff */
[----:B------:R-:W-:-:S03]  /*2580*/  LEA.HI.X R11, R20, R71, R5, 0x2, P2 ;  /* 0x00000047140b7211 */ /* 0x000fc600010f1405 */
[----:B------:R2:W-:Y:S01]  /*2590*/  @P3 STG.E desc[UR36][R12.64], R57 ;  /* 0x000000390c003986 */ /* 0x0005e2000c101924 */
[----:B------:R-:W-:Y:S05]  /*25a0*/  @!P0 BRA `(.L_x_40) ;  /* 0x0000000000048947 */ /* 0x000fea0003800000 */
[----:B------:R3:W5:Y:S02]  /*25b0*/  LDG.E.LTC128B R24, desc[UR36][R10.64+0x4] ;  /* 0x000004240a187981 */ /* 0x000764000c1e1920 */
.L_x_40:
[----:B------:R-:W-:Y:S05]  /*25c0*/  BSYNC B1 ;  /* 0x0000000000017941 */ /* 0x000fea0003800000 */
.L_x_39:
[----:B-----5:R-:W-:Y:S01]  /*25d0*/  LOP3.LUT R5, R24, 0xffffe000, RZ, 0xc0, !PT ;  /* 0xffffe00018057812 */ /* 0x020fe200078ec0ff */
[----:B------:R-:W-:Y:S01]  /*25e0*/  BSSY B1, `(.L_x_41) ;  /* 0x0000009000017945 */ /* 0x000fe20003800000 */
[----:B------:R-:W-:-:S03]  /*25f0*/  ISETP.GT.AND P1, PT, R4, 0x8, PT ;  /* 0x000000080400780c */ /* 0x000fc60003f24270 */
[----:B------:R-:W-:Y:S01]  /*2600*/  FMUL R14, R5, R56 ;  /* 0x00000038050e7220 */ /* 0x000fe20000400000 */
[----:B------:R-:W-:-:S03]  /*2610*/  ISETP.GT.AND P2, PT, R3, RZ, P1 ;  /* 0x000000ff0300720c */ /* 0x000fc60000f44270 */
[----:B------:R-:W-:-:S05]  /*2620*/  FFMA R27, R27, R23, R14 ;  /* 0x000000171b1b7223 */ /* 0x000fca000000000e */
[----:B------:R-:W-:-:S05]  /*2630*/  F2FP.TF32.F32.PACK_B R27, R27 ;  /* 0x0000001bff1b723e */ /* 0x000fca00024050ff */
[----:B------:R4:W-:Y:S01]  /*2640*/  @P0 STG.E desc[UR36][R12.64+0x4], R27 ;  /* 0x0000041b0c000986 */ /* 0x0009e2000c101924 */
[----:B------:R-:W-:Y:S05]  /*2650*/  @!P2 BRA `(.L_x_42) ;  /* 0x000000000004a947 */ /* 0x000fea0003800000 */
[----:B------:R0:W5:Y:S02]  /*2660*/  LDG.E.LTC128B R24, desc[UR36][R6.64+0x20] ;  /* 0x0000202406187981 */ /* 0x000164000c1e1920 */
.L_x_42:
[----:B------:R-:W-:Y:S05]  /*2670*/  BSYNC B1 ;  /* 0x0000000000017941 */ /* 0x000fea0003800000 */
.L_x_41:
        /* <DEDUP_REMOVED lines=10> */
.L_x_44:
[----:B------:R-:W-:Y:S05]  /*2720*/  BSYNC B1 ;  /* 0x0000000000017941 */ /* 0x000fea0003800000 */
.L_x_43:
[----:B0----5:R-:W-:Y:S01]  /*2730*/  LOP3.LUT R5, R24, 0xffffe000, RZ, 0xc0, !PT ;  /* 0xffffe00018057812 */ /* 0x021fe200078ec0ff */
[----:B------:R-:W-:Y:S01]  /*2740*/  BSSY B1, `(.L_x_45) ;  /* 0x0000008000017945 */ /* 0x000fe20003800000 */
[----:B------:R-:W-:-:S03]  /*2750*/  ISETP.GT.AND P1, PT, R3, 0x8, P1 ;  /* 0x000000080300780c */ /* 0x000fc60000f24270 */
[----:B------:R-:W-:-:S04]  /*2760*/  FMUL R14, R5, R56 ;  /* 0x00000038050e7220 */ /* 0x000fc80000400000 */
[----:B------:R-:W-:-:S05]  /*2770*/  FFMA R29, R29, R23, R14 ;  /* 0x000000171d1d7223 */ /* 0x000fca000000000e */
[----:B------:R-:W-:-:S05]  /*2780*/  F2FP.TF32.F32.PACK_B R29, R29 ;  /* 0x0000001dff1d723e */ /* 0x000fca00024050ff */
[----:B------:R0:W-:Y:S01]  /*2790*/  @P3 STG.E desc[UR36][R8.64+0x24], R29 ;  /* 0x0000241d08003986 */ /* 0x0001e2000c101924 */
[----:B------:R-:W-:Y:S05]  /*27a0*/  @!P1 BRA `(.L_x_46) ;  /* 0x0000000000049947 */ /* 0x000fea0003800000 */
[----:B------:R0:W5:Y:S02]  /*27b0*/  LDG.E.LTC128B R24, desc[UR36][R10.64+0x20] ;  /* 0x000020240a187981 */ /* 0x000164000c1e1920 */
.L_x_46:
[----:B------:R-:W-:Y:S05]  /*27c0*/  BSYNC B1 ;  /* 0x0000000000017941 */ /* 0x000fea0003800000 */
.L_x_45:
[----:B-----5:R-:W-:Y:S01]  /*27d0*/  LOP3.LUT R5, R24, 0xffffe000, RZ, 0xc0, !PT ;  /* 0xffffe00018057812 */ /* 0x020fe200078ec0ff */
        /* <DEDUP_REMOVED lines=8> */
.L_x_48:
[----:B------:R-:W-:Y:S05]  /*2860*/  BSYNC B1 ;  /* 0x0000000000017941 */ /* 0x000fea0003800000 */
.L_x_47:
[----:B0----5:R-:W-:Y:S01]  /*2870*/  LOP3.LUT R5, R24, 0xffffe000, RZ, 0xc0, !PT ;  /* 0xffffe00018057812 */ /* 0x021fe200078ec0ff */
        /* <DEDUP_REMOVED lines=9> */
.L_x_50:
[----:B------:R-:W-:Y:S05]  /*2910*/  BSYNC B1 ;  /* 0x0000000000017941 */ /* 0x000fea0003800000 */
.L_x_49:
        /* <DEDUP_REMOVED lines=10> */
.L_x_52:
[----:B------:R-:W-:Y:S05]  /*29c0*/  BSYNC B1 ;  /* 0x0000000000017941 */ /* 0x000fea0003800000 */
.L_x_51:
        /* <DEDUP_REMOVED lines=9> */
.L_x_54:
[----:B------:R-:W-:Y:S05]  /*2a60*/  BSYNC B1 ;  /* 0x0000000000017941 */ /* 0x000fea0003800000 */
.L_x_53:
        /* <DEDUP_REMOVED lines=9> */
.L_x_56:
[----:B------:R-:W-:Y:S05]  /*2b00*/  BSYNC B1 ;  /* 0x0000000000017941 */ /* 0x000fea0003800000 */
.L_x_55:
        /* <DEDUP_REMOVED lines=10> */
.L_x_58:
[----:B------:R-:W-:Y:S05]  /*2bb0*/  BSYNC B1 ;  /* 0x0000000000017941 */ /* 0x000fea0003800000 */
.L_x_57:
        /* <DEDUP_REMOVED lines=10> */
.L_x_60:
[----:B------:R-:W-:Y:S05]  /*2c60*/  BSYNC B1 ;  /* 0x0000000000017941 */ /* 0x000fea0003800000 */
.L_x_59:
        /* <DEDUP_REMOVED lines=9> */
.L_x_62:
[----:B------:R-:W-:Y:S05]  /*2d00*/  BSYNC B1 ;  /* 0x0000000000017941 */ /* 0x000fea0003800000 */
.L_x_61:
        /* <DEDUP_REMOVED lines=9> */
.L_x_64:
[----:B------:R-:W-:Y:S05]  /*2da0*/  BSYNC B1 ;  /* 0x0000000000017941 */ /* 0x000fea0003800000 */
.L_x_63:
        /* <DEDUP_REMOVED lines=10> */
.L_x_66:
[----:B------:R-:W-:Y:S05]  /*2e50*/  BSYNC B1 ;  /* 0x0000000000017941 */ /* 0x000fea0003800000 */
.L_x_65:
        /* <DEDUP_REMOVED lines=10> */
.L_x_68:
[----:B------:R-:W-:Y:S05]  /*2f00*/  BSYNC B1 ;  /* 0x0000000000017941 */ /* 0x000fea0003800000 */
.L_x_67:
        /* <DEDUP_REMOVED lines=9> */
.L_x_70:
[----:B------:R-:W-:Y:S05]  /*2fa0*/  BSYNC B1 ;  /* 0x0000000000017941 */ /* 0x000fea0003800000 */
.L_x_69:
        /* <DEDUP_REMOVED lines=9> */
.L_x_72:
[----:B------:R-:W-:Y:S05]  /*3040*/  BSYNC B1 ;  /* 0x0000000000017941 */ /* 0x000fea0003800000 */
.L_x_71:
        /* <DEDUP_REMOVED lines=10> */
.L_x_74:
[----:B------:R-:W-:Y:S05]  /*30f0*/  BSYNC B1 ;  /* 0x0000000000017941 */ /* 0x000fea0003800000 */
.L_x_73:
        /* <DEDUP_REMOVED lines=10> */
.L_x_76:
[----:B------:R-:W-:Y:S05]  /*31a0*/  BSYNC B1 ;  /* 0x0000000000017941 */ /* 0x000fea0003800000 */
.L_x_75:
        /* <DEDUP_REMOVED lines=9> */
.L_x_78:
[----:B------:R-:W-:Y:S05]  /*3240*/  BSYNC B1 ;  /* 0x0000000000017941 */ /* 0x000fea0003800000 */
.L_x_77:
        /* <DEDUP_REMOVED lines=9> */
.L_x_80:
[----:B------:R-:W-:Y:S05]  /*32e0*/  BSYNC B1 ;  /* 0x0000000000017941 */ /* 0x000fea0003800000 */
.L_x_79:
        /* <DEDUP_REMOVED lines=10> */
.L_x_82:
[----:B------:R-:W-:Y:S05]  /*3390*/  BSYNC B1 ;  /* 0x0000000000017941 */ /* 0x000fea0003800000 */
.L_x_81:
        /* <DEDUP_REMOVED lines=10> */
.L_x_84:
[----:B------:R-:W-:Y:S05]  /*3440*/  BSYNC B1 ;  /* 0x0000000000017941 */ /* 0x000fea0003800000 */
.L_x_83:
        /* <DEDUP_REMOVED lines=9> */
.L_x_86:
[----:B------:R-:W-:Y:S05]  /*34e0*/  BSYNC B1 ;  /* 0x0000000000017941 */ /* 0x000fea0003800000 */
.L_x_85:
        /* <DEDUP_REMOVED lines=9> */
.L_x_88:
[----:B------:R-:W-:Y:S05]  /*3580*/  BSYNC B1 ;  /* 0x0000000000017941 */ /* 0x000fea0003800000 */
.L_x_87:
        /* <DEDUP_REMOVED lines=10> */
.L_x_90:
[----:B------:R-:W-:Y:S05]  /*3630*/  BSYNC B1 ;  /* 0x0000000000017941 */ /* 0x000fea0003800000 */
.L_x_89:
[----:B-----5:R-:W-:Y:S01]  /*3640*/  LOP3.LUT R5, R24, 0xffffe000, RZ, 0xc0, !PT ;  /* 0xffffe00018057812 */ /* 0x020fe200078ec0ff */
[----:B------:R-:W-:Y:S01]  /*3650*/  BSSY B1, `(.L_x_91) ;  /* 0x000000b000017945 */ /* 0x000fe20003800000 */
[----:B------:R-:W-:Y:S01]  /*3660*/  ISETP.GT.AND P0, PT, R4, 0x39, PT ;  /* 0x000000390400780c */ /* 0x000fe20003f04270 */
[----:B------:R-:W-:Y:S02]  /*3670*/  @P2 IMAD.MOV.U32 R4, RZ, RZ, R8 ;  /* 0x000000ffff042224 */ /* 0x000fe400078e0008 */
[----:B------:R-:W-:Y:S01]  /*3680*/  FMUL R5, R5, R56 ;  /* 0x0000003805057220 */ /* 0x000fe20000400000 */
[----:B------:R-:W-:-:S03]  /*3690*/  ISETP.GT.AND P3, PT, R3, RZ, P0 ;  /* 0x000000ff0300720c */ /* 0x000fc60000764270 */
[----:B------:R-:W-:Y:S01]  /*36a0*/  FFMA R15, R52, R23, R5 ;  /* 0x00000017340f7223 */ /* 0x000fe20000000005 */
[----:B------:R-:W-:-:S04]  /*36b0*/  @P2 IMAD.MOV.U32 R5, RZ, RZ, R9 ;  /* 0x000000ffff052224 */ /* 0x000fc800078e0009 */
[----:B------:R-:W-:-:S05]  /*36c0*/  F2FP.TF32.F32.PACK_B R15, R15 ;  /* 0x0000000fff0f723e */ /* 0x000fca00024050ff */
[----:B------:R0:W-:Y:S01]  /*36d0*/  @P2 STG.E desc[UR36][R4.64+0xe0], R15 ;  /* 0x0000e00f04002986 */ /* 0x0001e2000c101924 */
[----:B------:R-:W-:Y:S05]  /*36e0*/  @!P3 BRA `(.L_x_92) ;  /* 0x000000000004b947 */ /* 0x000fea0003800000 */
[----:B------:R0:W5:Y:S02]  /*36f0*/  LDG.E.LTC128B R24, desc[UR36][R6.64+0xe4] ;  /* 0x0000e42406187981 */ /* 0x000164000c1e1920 */
.L_x_92:
[----:B------:R-:W-:Y:S05]  /*3700*/  BSYNC B1 ;  /* 0x0000000000017941 */ /* 0x000fea0003800000 */
.L_x_91:
        /* <DEDUP_REMOVED lines=9> */
.L_x_94:
[----:B------:R-:W-:Y:S05]  /*37a0*/  BSYNC B1 ;  /* 0x0000000000017941 */ /* 0x000fea0003800000 */
.L_x_93:
[----:B-----5:R-:W-:Y:S01]  /*37b0*/  LOP3.LUT R5, R24, 0xffffe000, RZ, 0xc0, !PT ;  /* 0xffffe00018057812 */ /* 0x020fe200078ec0ff */
[----:B------:R-:W-:Y:S01]  /*37c0*/  @P1 IMAD.MOV.U32 R4, RZ, RZ, R12 ;  /* 0x000000ffff041224 */ /* 0x000fe200078e000c */
[----:B------:R-:W-:Y:S01]  /*37d0*/  ISETP.GT.AND P0, PT, R3, 0x8, P0 ;  /* 0x000000080300780c */ /* 0x000fe20000704270 */
[----:B------:R-:W-:Y:S02]  /*37e0*/  BSSY B1, `(.L_x_95) ;  /* 0x0000008000017945 */ /* 0x000fe40003800000 */
[----:B------:R-:W-:-:S04]  /*37f0*/  FMUL R5, R5, R56 ;  /* 0x0000003805057220 */ /* 0x000fc80000400000 */
[----:B-1----:R-:W-:Y:S01]  /*3800*/  FFMA R7, R54, R23, R5 ;  /* 0x0000001736077223 */ /* 0x002fe20000000005 */
[----:B------:R-:W-:-:S04]  /*3810*/  @P1 IMAD.MOV.U32 R5, RZ, RZ, R13 ;  /* 0x000000ffff051224 */ /* 0x000fc800078e000d */
[----:B------:R-:W-:-:S05]  /*3820*/  F2FP.TF32.F32.PACK_B R7, R7 ;  /* 0x00000007ff07723e */ /* 0x000fca00024050ff */
[----:B------:R1:W-:Y:S01]  /*3830*/  @P1 STG.E desc[UR36][R4.64+0xe0], R7 ;  /* 0x0000e00704001986 */ /* 0x0003e2000c101924 */
[----:B------:R-:W-:Y:S05]  /*3840*/  @!P0 BRA `(.L_x_96) ;  /* 0x0000000000048947 */ /* 0x000fea0003800000 */
[----:B------:R0:W5:Y:S02]  /*3850*/  LDG.E.LTC128B R24, desc[UR36][R10.64+0xe4] ;  /* 0x0000e4240a187981 */ /* 0x000164000c1e1920 */
.L_x_96:
[----:B------:R-:W-:Y:S05]  /*3860*/  BSYNC B1 ;  /* 0x0000000000017941 */ /* 0x000fea0003800000 */
.L_x_95:
[----:B------:R-:W-:Y:S05]  /*3870*/  @!P0 BRA `(.L_x_97) ;  /* 0x0000000800908947 */ /* 0x000fea0003800000 */
[----:B-----5:R-:W-:-:S05]  /*3880*/  LOP3.LUT R3, R24, 0xffffe000, RZ, 0xc0, !PT ;  /* 0xffffe00018037812 */ /* 0x020fca00078ec0ff */
[----:B-1----:R-:W-:-:S04]  /*3890*/  FMUL R4, R3, R56 ;  /* 0x0000003803047220 */ /* 0x002fc80000400000 */
[----:B------:R-:W-:-:S05]  /*38a0*/  FFMA R55, R55, R23, R4 ;  /* 0x0000001737377223 */ /* 0x000fca0000000004 */
[----:B------:R-:W-:-:S05]  /*38b0*/  F2FP.TF32.F32.PACK_B R55, R55 ;  /* 0x00000037ff37723e */ /* 0x000fca00024050ff */
[----:B------:R1:W-:Y:S01]  /*38c0*/  STG.E desc[UR36][R12.64+0xe4], R55 ;  /* 0x0000e4370c007986 */ /* 0x0003e2000c101924 */
[----:B------:R-:W-:Y:S05]  /*38d0*/  BRA `(.L_x_97) ;  /* 0x0000000800787947 */ /* 0x000fea0003800000 */
.L_x_36:
[----:B------:R-:W-:Y:S01]  /*38e0*/  ISETP.GT.AND P4, PT, R4, 0x1, PT ;  /* 0x000000010400780c */ /* 0x000fe20003f84270 */
[----:B------:R-:W-:Y:S01]  /*38f0*/  ULDC.64 UR4, c[0x0][0x5c0] ;  /* 0x0001700000047ab9 */ /* 0x000fe20000000a00 */
[-C--:B------:R-:W-:Y:S01]  /*3900*/  FMUL R5, R24, R23.reuse ;  /* 0x0000001718057220 */ /* 0x080fe20000400000 */
[----:B------:R-:W-:Y:S01]  /*3910*/  LEA R6, P1, R60, UR4, 0x2 ;  /* 0x000000043c067c11 */ /* 0x000fe2000f8210ff */
[-C--:B------:R-:W-:Y:S01]  /*3920*/  FMUL R25, R25, R23.reuse ;  /* 0x0000001719197220 */ /* 0x080fe20000400000 */
[C---:B------:R-:W-:Y:S01]  /*3930*/  ISETP.GT.AND P0, PT, R3.reuse, RZ, P4 ;  /* 0x000000ff0300720c */ /* 0x040fe20002704270 */
[-C--:B------:R-:W-:Y:S01]  /*3940*/  FMUL R11, R26, R23.reuse ;  /* 0x000000171a0b7220 */ /* 0x080fe20000400000 */
[----:B------:R-:W-:Y:S01]  /*3950*/  ISETP.GT.AND P3, PT, R3, 0x8, P3 ;  /* 0x000000080300780c */ /* 0x000fe20001f64270 */
[-C--:B------:R-:W-:Y:S01]  /*3960*/  FMUL R27, R27, R23.reuse ;  /* 0x000000171b1b7220 */ /* 0x080fe20000400000 */
[----:B------:R-:W-:Y:S01]  /*3970*/  LEA.HI.X R7, R60, UR5, R75, 0x2, P1 ;  /* 0x000000053c077c11 */ /* 0x000fe200088f144b */
[----:B------:R-:W-:Y:S01]  /*3980*/  FMUL R29, R29, R23 ;  /* 0x000000171d1d7220 */ /* 0x000fe20000400000 */
[----:B------:R-:W-:Y:S01]  /*3990*/  F2FP.TF32.F32.PACK_B R5, R5 ;  /* 0x00000005ff05723e */ /* 0x000fe200024050ff */
[-C--:B------:R-:W-:Y:S01]  /*39a0*/  FMUL R31, R31, R23.reuse ;  /* 0x000000171f1f7220 */ /* 0x080fe20000400000 */
[C---:B------:R-:W-:Y:S01]  /*39b0*/  SHF.L.U64.HI R67, R66.reuse, 0x5, R67 ;  /* 0x0000000542437819 */ /* 0x040fe20000010243 */
[----:B------:R-:W-:Y:S01]  /*39c0*/  FMUL R33, R33, R23 ;  /* 0x0000001721217220 */ /* 0x000fe20000400000 */
[----:B------:R-:W-:Y:S01]  /*39d0*/  LEA R8, P1, R66, R6, 0x5 ;  /* 0x0000000642087211 */ /* 0x000fe200078228ff */
[----:B------:R0:W-:Y:S01]  /*39e0*/  @P2 STG.E desc[UR36][R6.64], R5 ;  /* 0x0000000506002986 */ /* 0x0001e2000c101924 */
[----:B------:R-:W-:Y:S01]  /*39f0*/  F2FP.TF32.F32.PACK_B R25, R25 ;  /* 0x00000019ff19723e */ /* 0x000fe200024050ff */
[----:B------:R-:W-:Y:S01]  /*3a00*/  FMUL R13, R34, R23 ;  /* 0x00000017220d7220 */ /* 0x000fe20000400000 */
[----:B------:R-:W-:Y:S01]  /*3a10*/  F2FP.TF32.F32.PACK_B R11, R11 ;  /* 0x0000000bff0b723e */ /* 0x000fe200024050ff */
[----:B------:R-:W-:Y:S01]  /*3a20*/  IMAD.X R9, R67, 0x1, R7, P1 ;  /* 0x0000000143097824 */ /* 0x000fe200008e0607 */
[C---:B------:R-:W-:Y:S01]  /*3a30*/  ISETP.GT.AND P2, PT, R4.reuse, 0x8, PT ;  /* 0x000000080400780c */ /* 0x040fe20003f44270 */
[----:B------:R-:W-:Y:S01]  /*3a40*/  @P0 STG.E desc[UR36][R6.64+0x4], R25 ;  /* 0x0000041906000986 */ /* 0x000fe2000c101924 */
[----:B------:R-:W-:Y:S01]  /*3a50*/  ISETP.GT.AND P0, PT, R4, 0x9, PT ;  /* 0x000000090400780c */ /* 0x000fe20003f04270 */
[-C--:B------:R-:W-:Y:S01]  /*3a60*/  FMUL R35, R35, R23.reuse ;  /* 0x0000001723237220 */ /* 0x080fe20000400000 */
[C---:B------:R-:W-:Y:S01]  /*3a70*/  ISETP.GT.AND P4, PT, R3.reuse, 0x8, P4 ;  /* 0x000000080300780c */ /* 0x040fe20002784270 */
[----:B------:R1:W-:Y:S01]  /*3a80*/  @P3 STG.E desc[UR36][R8.64], R11 ;  /* 0x0000000b08003986 */ /* 0x0003e2000c101924 */
[C---:B------:R-:W-:Y:S01]  /*3a90*/  ISETP.GT.AND P1, PT, R3.reuse, RZ, P2 ;  /* 0x000000ff0300720c */ /* 0x040fe20001724270 */
[-C--:B0-----:R-:W-:Y:S01]  /*3aa0*/  FMUL R5, R28, R23.reuse ;  /* 0x000000171c057220 */ /* 0x081fe20000400000 */
[----:B------:R-:W-:Y:S01]  /*3ab0*/  ISETP.GT.AND P3, PT, R3, RZ, P0 ;  /* 0x000000ff0300720c */ /* 0x000fe20000764270 */
[----:B------:R-:W-:Y:S01]  /*3ac0*/  FMUL R37, R37, R23 ;  /* 0x0000001725257220 */ /* 0x000fe20000400000 */
[----:B------:R-:W-:Y:S01]  /*3ad0*/  F2FP.TF32.F32.PACK_B R27, R27 ;  /* 0x0000001bff1b723e */ /* 0x000fe200024050ff */
[----:B------:R-:W-:Y:S01]  /*3ae0*/  FMUL R39, R39, R23 ;  /* 0x0000001727277220 */ /* 0x000fe20000400000 */
[----:B------:R-:W-:Y:S01]  /*3af0*/  F2FP.TF32.F32.PACK_B R5, R5 ;  /* 0x00000005ff05723e */ /* 0x000fe200024050ff */
[-C--:B------:R-:W-:Y:S01]  /*3b00*/  FMUL R41, R41, R23.reuse ;  /* 0x0000001729297220 */ /* 0x080fe20000400000 */
[----:B------:R-:W-:Y:S01]  /*3b10*/  ISETP.GT.AND P2, PT, R3, 0x8, P2 ;  /* 0x000000080300780c */ /* 0x000fe20001744270 */
[----:B------:R-:W-:Y:S01]  /*3b20*/  FMUL R43, R43, R23 ;  /* 0x000000172b2b7220 */ /* 0x000fe20000400000 */
[----:B------:R-:W-:Y:S01]  /*3b30*/  F2FP.TF32.F32.PACK_B R29, R29 ;  /* 0x0000001dff1d723e */ /* 0x000fe200024050ff */
[----:B------:R-:W-:Y:S01]  /*3b40*/  @P4 STG.E desc[UR36][R8.64+0x4], R27 ;  /* 0x0000041b08004986 */ /* 0x000fe2000c101924 */
[-C--:B-1----:R-:W-:Y:S01]  /*3b50*/  FMUL R11, R30, R23.reuse ;  /* 0x000000171e0b7220 */ /* 0x082fe20000400000 */
[----:B------:R-:W-:Y:S01]  /*3b60*/  ISETP.GT.AND P0, PT, R3, 0x8, P0 ;  /* 0x000000080300780c */ /* 0x000fe20000704270 */
[-C--:B------:R-:W-:Y:S01]  /*3b70*/  FMUL R45, R45, R23.reuse ;  /* 0x000000172d2d7220 */ /* 0x080fe20000400000 */
[----:B------:R0:W-:Y:S01]  /*3b80*/  @P1 STG.E desc[UR36][R6.64+0x20], R5 ;  /* 0x0000200506001986 */ /* 0x0001e2000c101924 */
[C---:B------:R-:W-:Y:S01]  /*3b90*/  ISETP.GT.AND P4, PT, R4.reuse, 0x11, PT ;  /* 0x000000110400780c */ /* 0x040fe20003f84270 */
[----:B------:R-:W-:Y:S01]  /*3ba0*/  FMUL R47, R47, R23 ;  /* 0x000000172f2f7220 */ /* 0x000fe20000400000 */
[----:B------:R-:W-:Y:S01]  /*3bb0*/  F2FP.TF32.F32.PACK_B R11, R11 ;  /* 0x0000000bff0b723e */ /* 0x000fe200024050ff */
[----:B------:R-:W-:Y:S01]  /*3bc0*/  @P3 STG.E desc[UR36][R6.64+0x24], R29 ;  /* 0x0000241d06003986 */ /* 0x000fe2000c101924 */
[----:B------:R-:W-:Y:S01]  /*3bd0*/  ISETP.GT.AND P3, PT, R4, 0x10, PT ;  /* 0x000000100400780c */ /* 0x000fe20003f64270 */
[----:B------:R-:W-:Y:S01]  /*3be0*/  FMUL R49, R49, R23 ;  /* 0x0000001731317220 */ /* 0x000fe20000400000 */
[----:B------:R-:W-:Y:S01]  /*3bf0*/  F2FP.TF32.F32.PACK_B R31, R31 ;  /* 0x0000001fff1f723e */ /* 0x000fe200024050ff */
[----:B------:R1:W-:Y:S01]  /*3c00*/  @P2 STG.E desc[UR36][R8.64+0x20], R11 ;  /* 0x0000200b08002986 */ /* 0x0003e2000c101924 */
[C---:B------:R-:W-:Y:S01]  /*3c10*/  ISETP.GT.AND P1, PT, R3.reuse, RZ, P3 ;  /* 0x000000ff0300720c */ /* 0x040fe20001f24270 */
[-C--:B------:R-:W-:Y:S01]  /*3c20*/  FMUL R15, R50, R23.reuse ;  /* 0x00000017320f7220 */ /* 0x080fe20000400000 */
[C---:B------:R-:W-:Y:S01]  /*3c30*/  ISETP.GT.AND P2, PT, R3.reuse, RZ, P4 ;  /* 0x000000ff0300720c */ /* 0x040fe20002744270 */
[----:B0-----:R-:W-:Y:S01]  /*3c40*/  FMUL R5, R32, R23 ;  /* 0x0000001720057220 */ /* 0x001fe20000400000 */
[----:B------:R-:W-:Y:S01]  /*3c50*/  ISETP.GT.AND P3, PT, R3, 0x8, P3 ;  /* 0x000000080300780c */ /* 0x000fe20001f64270 */
[----:B------:R-:W-:Y:S01]  /*3c60*/  @P0 STG.E desc[UR36][R8.64+0x24], R31 ;  /* 0x0000241f08000986 */ /* 0x000fe2000c101924 */
[----:B------:R-:W-:Y:S01]  /*3c70*/  F2FP.TF32.F32.PACK_B R33, R33 ;  /* 0x00000021ff21723e */ /* 0x000fe200024050ff */
[----:B------:R-:W-:Y:S01]  /*3c80*/  FMUL R51, R51, R23 ;  /* 0x0000001733337220 */ /* 0x000fe20000400000 */
[----:B------:R-:W-:Y:S01]  /*3c90*/  F2FP.TF32.F32.PACK_B R5, R5 ;  /* 0x00000005ff05723e */ /* 0x000fe200024050ff */
[----:B------:R-:W-:Y:S01]  /*3ca0*/  FMUL R53, R53, R23 ;  /* 0x0000001735357220 */ /* 0x000fe20000400000 */
[----:B------:R-:W-:Y:S01]  /*3cb0*/  F2FP.TF32.F32.PACK_B R13, R13 ;  /* 0x0000000dff0d723e */ /* 0x000fe200024050ff */
[-C--:B-1----:R-:W-:Y:S01]  /*3cc0*/  FMUL R11, R38, R23.reuse ;  /* 0x00000017260b7220 */ /* 0x082fe20000400000 */
[C---:B------:R-:W-:Y:S01]  /*3cd0*/  ISETP.GT.AND P0, PT, R4.reuse, 0x19, PT ;  /* 0x000000190400780c */ /* 0x040fe20003f04270 */
[----:B------:R0:W-:Y:S01]  /*3ce0*/  @P1 STG.E desc[UR36][R6.64+0x40], R5 ;  /* 0x0000400506001986 */ /* 0x0001e2000c101924 */
[----:B------:R-:W-:Y:S01]  /*3cf0*/  ISETP.GT.AND P1, PT, R4, 0x18, PT ;  /* 0x000000180400780c */ /* 0x000fe20003f24270 */
[----:B------:R-:W-:Y:S01]  /*3d00*/  FMUL R55, R55, R23 ;  /* 0x0000001737377220 */ /* 0x000fe20000400000 */
[C---:B------:R-:W-:Y:S01]  /*3d10*/  ISETP.GT.AND P4, PT, R3.reuse, 0x8, P4 ;  /* 0x000000080300780c */ /* 0x040fe20002784270 */
[----:B------:R-:W-:Y:S01]  /*3d20*/  @P2 STG.E desc[UR36][R6.64+0x44], R33 ;  /* 0x0000442106002986 */ /* 0x000fe2000c101924 */
[----:B------:R-:W-:-:S02]  /*3d30*/  ISETP.GT.AND P2, PT, R3, RZ, P1 ;  /* 0x000000ff0300720c */ /* 0x000fc40000f44270 */
[C---:B------:R-:W-:Y:S01]  /*3d40*/  ISETP.GT.AND P1, PT, R3.reuse, 0x8, P1 ;  /* 0x000000080300780c */ /* 0x040fe20000f24270 */
[----:B------:R1:W-:Y:S01]  /*3d50*/  @P3 STG.E desc[UR36][R8.64+0x40], R13 ;  /* 0x0000400d08003986 */ /* 0x0003e2000c101924 */
[----:B------:R-:W-:Y:S02]  /*3d60*/  ISETP.GT.AND P3, PT, R3, RZ, P0 ;  /* 0x000000ff0300720c */ /* 0x000fe40000764270 */
[----:B------:R-:W-:Y:S01]  /*3d70*/  F2FP.TF32.F32.PACK_B R35, R35 ;  /* 0x00000023ff23723e */ /* 0x000fe200024050ff */
[----:B0-----:R-:W-:Y:S01]  /*3d80*/  FMUL R5, R36, R23 ;  /* 0x0000001724057220 */ /* 0x001fe20000400000 */
[----:B------:R-:W-:Y:S02]  /*3d90*/  F2FP.TF32.F32.PACK_B R37, R37 ;  /* 0x00000025ff25723e */ /* 0x000fe400024050ff */
[----:B------:R-:W-:Y:S01]  /*3da0*/  F2FP.TF32.F32.PACK_B R11, R11 ;  /* 0x0000000bff0b723e */ /* 0x000fe200024050ff */
[----:B------:R-:W-:Y:S01]  /*3db0*/  @P4 STG.E desc[UR36][R8.64+0x44], R35 ;  /* 0x0000442308004986 */ /* 0x000fe2000c101924 */
[----:B------:R-:W-:-:S02]  /*3dc0*/  F2FP.TF32.F32.PACK_B R5, R5 ;  /* 0x00000005ff05723e */ /* 0x000fc400024050ff */
[----:B------:R-:W-:Y:S01]  /*3dd0*/  F2FP.TF32.F32.PACK_B R39, R39 ;  /* 0x00000027ff27723e */ /* 0x000fe200024050ff */
[----:B-1----:R-:W-:Y:S01]  /*3de0*/  FMUL R13, R42, R23 ;  /* 0x000000172a0d7220 */ /* 0x002fe20000400000 */
[----:B------:R-:W-:Y:S01]  /*3df0*/  F2FP.TF32.F32.PACK_B R41, R41 ;  /* 0x00000029ff29723e */ /* 0x000fe200024050ff */
[----:B------:R0:W-:Y:S01]  /*3e00*/  @P2 STG.E desc[UR36][R6.64+0x60], R5 ;  /* 0x0000600506002986 */ /* 0x0001e2000c101924 */
[C---:B------:R-:W-:Y:S02]  /*3e10*/  ISETP.GT.AND P2, PT, R4.reuse, 0x20, PT ;  /* 0x000000200400780c */ /* 0x040fe40003f44270 */
[----:B------:R-:W-:Y:S01]  /*3e20*/  F2FP.TF32.F32.PACK_B R13, R13 ;  /* 0x0000000dff0d723e */ /* 0x000fe200024050ff */
[----:B------:R-:W-:Y:S01]  /*3e30*/  @P3 STG.E desc[UR36][R6.64+0x64], R37 ;  /* 0x0000642506003986 */ /* 0x000fe2000c101924 */
[C---:B------:R-:W-:Y:S02]  /*3e40*/  ISETP.GT.AND P3, PT, R3.reuse, 0x8, P0 ;  /* 0x000000080300780c */ /* 0x040fe40000764270 */
[----:B------:R-:W-:Y:S01]  /*3e50*/  ISETP.GT.AND P0, PT, R4, 0x21, PT ;  /* 0x000000210400780c */ /* 0x000fe20003f04270 */
[----:B------:R1:W-:Y:S01]  /*3e60*/  @P1 STG.E desc[UR36][R8.64+0x60], R11 ;  /* 0x0000600b08001986 */ /* 0x0003e2000c101924 */
[----:B------:R-:W-:-:S02]  /*3e70*/  ISETP.GT.AND P4, PT, R3, RZ, P2 ;  /* 0x000000ff0300720c */ /* 0x000fc40001784270 */
[C---:B------:R-:W-:Y:S01]  /*3e80*/  ISETP.GT.AND P1, PT, R3.reuse, RZ, P0 ;  /* 0x000000ff0300720c */ /* 0x040fe20000724270 */
[----:B0-----:R-:W-:Y:S01]  /*3e90*/  FMUL R5, R40, R23 ;  /* 0x0000001728057220 */ /* 0x001fe20000400000 */
[C---:B------:R-:W-:Y:S02]  /*3ea0*/  ISETP.GT.AND P2, PT, R3.reuse, 0x8, P2 ;  /* 0x000000080300780c */ /* 0x040fe40001744270 */
[----:B------:R-:W-:Y:S02]  /*3eb0*/  F2FP.TF32.F32.PACK_B R43, R43 ;  /* 0x0000002bff2b723e */ /* 0x000fe400024050ff */
[----:B------:R-:W-:Y:S01]  /*3ec0*/  F2FP.TF32.F32.PACK_B R5, R5 ;  /* 0x00000005ff05723e */ /* 0x000fe200024050ff */
[----:B------:R-:W-:Y:S01]  /*3ed0*/  @P3 STG.E desc[UR36][R8.64+0x64], R39 ;  /* 0x0000642708003986 */ /* 0x000fe2000c101924 */
[----:B------:R-:W-:Y:S01]  /*3ee0*/  ISETP.GT.AND P3, PT, R3, 0x8, P0 ;  /* 0x000000080300780c */ /* 0x000fe20000764270 */
[----:B-1----:R-:W-:Y:S01]  /*3ef0*/  FMUL R11, R46, R23 ;  /* 0x000000172e0b7220 */ /* 0x002fe20000400000 */
[----:B------:R-:W-:Y:S01]  /*3f00*/  ISETP.GT.AND P0, PT, R4, 0x29, PT ;  /* 0x000000290400780c */ /* 0x000fe20003f04270 */
[----:B------:R0:W-:Y:S01]  /*3f10*/  @P4 STG.E desc[UR36][R6.64+0x80], R5 ;  /* 0x0000800506004986 */ /* 0x0001e2000c101924 */
[----:B------:R-:W-:-:S02]  /*3f20*/  F2FP.TF32.F32.PACK_B R45, R45 ;  /* 0x0000002dff2d723e */ /* 0x000fc400024050ff */
[----:B------:R-:W-:Y:S01]  /*3f30*/  F2FP.TF32.F32.PACK_B R11, R11 ;  /* 0x0000000bff0b723e */ /* 0x000fe200024050ff */
[----:B------:R-:W-:Y:S01]  /*3f40*/  @P1 STG.E desc[UR36][R6.64+0x84], R41 ;  /* 0x0000842906001986 */ /* 0x000fe2000c101924 */
[----:B------:R-:W-:Y:S02]  /*3f50*/  ISETP.GT.AND P1, PT, R4, 0x28, PT ;  /* 0x000000280400780c */ /* 0x000fe40003f24270 */
[----:B------:R-:W-:Y:S01]  /*3f60*/  F2FP.TF32.F32.PACK_B R47, R47 ;  /* 0x0000002fff2f723e */ /* 0x000fe200024050ff */
[----:B------:R1:W-:Y:S01]  /*3f70*/  @P2 STG.E desc[UR36][R8.64+0x80], R13 ;  /* 0x0000800d08002986 */ /* 0x0003e2000c101924 */
[C---:B------:R-:W-:Y:S02]  /*3f80*/  ISETP.GT.AND P4, PT, R3.reuse, RZ, P1 ;  /* 0x000000ff0300720c */ /* 0x040fe40000f84270 */
[C---:B------:R-:W-:Y:S01]  /*3f90*/  ISETP.GT.AND P2, PT, R3.reuse, RZ, P0 ;  /* 0x000000ff0300720c */ /* 0x040fe20000744270 */
[----:B0-----:R-:W-:Y:S01]  /*3fa0*/  FMUL R5, R44, R23 ;  /* 0x000000172c057220 */ /* 0x001fe20000400000 */
[----:B------:R-:W-:Y:S01]  /*3fb0*/  ISETP.GT.AND P1, PT, R3, 0x8, P1 ;  /* 0x000000080300780c */ /* 0x000fe20000f24270 */
[----:B------:R-:W-:Y:S01]  /*3fc0*/  @P3 STG.E desc[UR36][R8.64+0x84], R43 ;  /* 0x0000842b08003986 */ /* 0x000fe2000c101924 */
[----:B------:R-:W-:-:S02]  /*3fd0*/  ISETP.GT.AND P3, PT, R4, 0x31, PT ;  /* 0x000000310400780c */ /* 0x000fc40003f64270 */
[----:B------:R-:W-:Y:S02]  /*3fe0*/  F2FP.TF32.F32.PACK_B R5, R5 ;  /* 0x00000005ff05723e */ /* 0x000fe400024050ff */
[----:B------:R-:W-:Y:S01]  /*3ff0*/  ISETP.GT.AND P0, PT, R3, 0x8, P0 ;  /* 0x000000080300780c */ /* 0x000fe20000704270 */
[----:B-1----:R-:W-:Y:S01]  /*4000*/  FMUL R13, R48, R23 ;  /* 0x00000017300d7220 */ /* 0x002fe20000400000 */
[----:B------:R-:W-:Y:S01]  /*4010*/  F2FP.TF32.F32.PACK_B R49, R49 ;  /* 0x00000031ff31723e */ /* 0x000fe200024050ff */
[----:B------:R-:W-:Y:S01]  /*4020*/  @P4 STG.E desc[UR36][R6.64+0xa0], R5 ;  /* 0x0000a00506004986 */ /* 0x000fe2000c101924 */
[----:B------:R-:W-:Y:S02]  /*4030*/  F2FP.TF32.F32.PACK_B R15, R15 ;  /* 0x0000000fff0f723e */ /* 0x000fe400024050ff */
[----:B------:R-:W-:Y:S01]  /*4040*/  F2FP.TF32.F32.PACK_B R13, R13 ;  /* 0x0000000dff0d723e */ /* 0x000fe200024050ff */
[----:B------:R-:W-:Y:S01]  /*4050*/  @P2 STG.E desc[UR36][R6.64+0xa4], R45 ;  /* 0x0000a42d06002986 */ /* 0x000fe2000c101924 */
[----:B------:R-:W-:-:S02]  /*4060*/  ISETP.GT.AND P2, PT, R4, 0x30, PT ;  /* 0x000000300400780c */ /* 0x000fc40003f44270 */
[----:B------:R-:W-:Y:S01]  /*4070*/  F2FP.TF32.F32.PACK_B R51, R51 ;  /* 0x00000033ff33723e */ /* 0x000fe200024050ff */
[----:B------:R0:W-:Y:S01]  /*4080*/  @P1 STG.E desc[UR36][R8.64+0xa0], R11 ;  /* 0x0000a00b08001986 */ /* 0x0001e2000c101924 */
[C---:B------:R-:W-:Y:S02]  /*4090*/  ISETP.GT.AND P4, PT, R3.reuse, RZ, P2 ;  /* 0x000000ff0300720c */ /* 0x040fe40001784270 */
[C---:B------:R-:W-:Y:S01]  /*40a0*/  ISETP.GT.AND P1, PT, R3.reuse, RZ, P3 ;  /* 0x000000ff0300720c */ /* 0x040fe20001f24270 */
[----:B------:R-:W-:Y:S01]  /*40b0*/  @P0 STG.E desc[UR36][R8.64+0xa4], R47 ;  /* 0x0000a42f08000986 */ /* 0x000fe2000c101924 */
[C---:B------:R-:W-:Y:S02]  /*40c0*/  ISETP.GT.AND P2, PT, R3.reuse, 0x8, P2 ;  /* 0x000000080300780c */ /* 0x040fe40001744270 */
[----:B------:R-:W-:Y:S02]  /*40d0*/  ISETP.GT.AND P0, PT, R4, 0x38, PT ;  /* 0x000000380400780c */ /* 0x000fe40003f04270 */
[----:B------:R-:W-:-:S02]  /*40e0*/  ISETP.GT.AND P3, PT, R3, 0x8, P3 ;  /* 0x000000080300780c */ /* 0x000fc40001f64270 */
[----:B------:R-:W-:Y:S01]  /*40f0*/  F2FP.TF32.F32.PACK_B R53, R53 ;  /* 0x00000035ff35723e */ /* 0x000fe200024050ff */
[----:B0-----:R-:W-:Y:S01]  /*4100*/  FMUL R11, R54, R23 ;  /* 0x00000017360b7220 */ /* 0x001fe20000400000 */
[----:B------:R-:W-:Y:S01]  /*4110*/  F2FP.TF32.F32.PACK_B R55, R55 ;  /* 0x00000037ff37723e */ /* 0x000fe200024050ff */
[----:B------:R-:W-:Y:S01]  /*4120*/  @P4 STG.E desc[UR36][R6.64+0xc0], R13 ;  /* 0x0000c00d06004986 */ /* 0x000fe2000c101924 */
[----:B------:R-:W-:Y:S01]  /*4130*/  ISETP.GT.AND P4, PT, R4, 0x39, PT ;  /* 0x000000390400780c */ /* 0x000fe20003f84270 */
[----:B------:R-:W-:Y:S01]  /*4140*/  @P1 IMAD.MOV.U32 R4, RZ, RZ, R6 ;  /* 0x000000ffff041224 */ /* 0x000fe200078e0006 */
[----:B------:R-:W-:Y:S01]  /*4150*/  F2FP.TF32.F32.PACK_B R11, R11 ;  /* 0x0000000bff0b723e */ /* 0x000fe200024050ff */
[----:B------:R-:W-:-:S05]  /*4160*/  @P1 IMAD.MOV.U32 R5, RZ, RZ, R7 ;  /* 0x000000ffff051224 */ /* 0x000fca00078e0007 */
[----:B------:R0:W-:Y:S01]  /*4170*/  @P1 STG.E desc[UR36][R4.64+0xc4], R49 ;  /* 0x0000c43104001986 */ /* 0x0001e2000c101924 */
[C---:B------:R-:W-:Y:S02]  /*4180*/  ISETP.GT.AND P1, PT, R3.reuse, RZ, P0 ;  /* 0x000000ff0300720c */ /* 0x040fe40000724270 */
[----:B------:R-:W-:Y:S01]  /*4190*/  ISETP.GT.AND P0, PT, R3, 0x8, P0 ;  /* 0x000000080300780c */ /* 0x000fe20000704270 */
[----:B0-----:R-:W-:Y:S02]  /*41a0*/  @P2 IMAD.MOV.U32 R4, RZ, RZ, R8 ;  /* 0x000000ffff042224 */ /* 0x001fe400078e0008 */
[----:B------:R-:W-:-:S05]  /*41b0*/  @P2 IMAD.MOV.U32 R5, RZ, RZ, R9 ;  /* 0x000000ffff052224 */ /* 0x000fca00078e0009 */
[----:B------:R0:W-:Y:S01]  /*41c0*/  @P2 STG.E desc[UR36][R4.64+0xc0], R15 ;  /* 0x0000c00f04002986 */ /* 0x0001e2000c101924 */
[C---:B------:R-:W-:Y:S02]  /*41d0*/  ISETP.GT.AND P2, PT, R3.reuse, RZ, P4 ;  /* 0x000000ff0300720c */ /* 0x040fe40002744270 */
[----:B------:R-:W-:Y:S01]  /*41e0*/  ISETP.GT.AND P4, PT, R3, 0x8, P4 ;  /* 0x000000080300780c */ /* 0x000fe20002784270 */
[----:B------:R-:W-:-:S05]  /*41f0*/  FMUL R3, R52, R23 ;  /* 0x0000001734037220 */ /* 0x000fca0000400000 */
[----:B------:R-:W-:Y:S01]  /*4200*/  F2FP.TF32.F32.PACK_B R3, R3 ;  /* 0x00000003ff03723e */ /* 0x000fe200024050ff */
[----:B0-----:R-:W-:Y:S02]  /*4210*/  @P3 IMAD.MOV.U32 R4, RZ, RZ, R8 ;  /* 0x000000ffff043224 */ /* 0x001fe400078e0008 */
[----:B------:R-:W-:-:S05]  /*4220*/  @P3 IMAD.MOV.U32 R5, RZ, RZ, R9 ;  /* 0x000000ffff053224 */ /* 0x000fca00078e0009 */
[----:B------:R0:W-:Y:S02]  /*4230*/  @P3 STG.E desc[UR36][R4.64+0xc4], R51 ;  /* 0x0000c43304003986 */ /* 0x0001e4000c101924 */
[----:B0-----:R-:W-:Y:S02]  /*4240*/  @P1 IMAD.MOV.U32 R4, RZ, RZ, R6 ;  /* 0x000000ffff041224 */ /* 0x001fe400078e0006 */
[----:B------:R-:W-:-:S05]  /*4250*/  @P1 IMAD.MOV.U32 R5, RZ, RZ, R7 ;  /* 0x000000ffff051224 */ /* 0x000fca00078e0007 */
[----:B------:R0:W-:Y:S04]  /*4260*/  @P1 STG.E desc[UR36][R4.64+0xe0], R3 ;  /* 0x0000e00304001986 */ /* 0x0001e8000c101924 */
[----:B------:R1:W-:Y:S01]  /*4270*/  @P2 STG.E desc[UR36][R6.64+0xe4], R53 ;  /* 0x0000e43506002986 */ /* 0x0003e2000c101924 */
[----:B0-----:R-:W-:Y:S02]  /*4280*/  @P0 IMAD.MOV.U32 R4, RZ, RZ, R8 ;  /* 0x000000ffff040224 */ /* 0x001fe400078e0008 */
[----:B------:R-:W-:-:S05]  /*4290*/  @P0 IMAD.MOV.U32 R5, RZ, RZ, R9 ;  /* 0x000000ffff050224 */ /* 0x000fca00078e0009 */
[----:B------:R1:W-:Y:S04]  /*42a0*/  @P0 STG.E desc[UR36][R4.64+0xe0], R11 ;  /* 0x0000e00b04000986 */ /* 0x0003e8000c101924 */
[----:B------:R1:W-:Y:S02]  /*42b0*/  @P4 STG.E desc[UR36][R8.64+0xe4], R55 ;  /* 0x0000e43708004986 */ /* 0x0003e4000c101924 */
.L_x_97:
[----:B------:R-:W-:Y:S05]  /*42c0*/  BSYNC B0 ;  /* 0x0000000000007941 */ /* 0x000fea0003800000 */
.L_x_35:
[----:B------:R-:W-:Y:S01]  /*42d0*/  ULDC UR4, c[0x0][0xc] ;  /* 0x0000030000047ab9 */ /* 0x000fe20000000800 */
[----:B------:R-:W-:Y:S01]  /*42e0*/  ULDC UR5, c[0x0][0x10] ;  /* 0x0000040000057ab9 */ /* 0x000fe20000000800 */
[----:B------:R-:W0:Y:S01]  /*42f0*/  LDC R3, c[0x0][0x14] ;  /* 0x00000500ff037b82 */ /* 0x000e220000000800 */
[----:B------:R-:W-:Y:S01]  /*4300*/  UIMAD.WIDE.U32 UR4, UR4, UR5, URZ ;  /* 0x00000005040472a5 */ /* 0x000fe2000f8e003f */
[----:B------:R-:W-:Y:S02]  /*4310*/  IMAD.MOV.U32 R61, RZ, RZ, -0x1 ;  /* 0xffffffffff3d7424 */ /* 0x000fe400078e00ff */
[----:B--2---:R-:W-:-:S03]  /*4320*/  IMAD.MOV.U32 R57, RZ, RZ, -0x1 ;  /* 0xffffffffff397424 */ /* 0x004fc600078e00ff */
[----:B0-----:R-:W-:-:S04]  /*4330*/  IMAD.WIDE.U32 R16, R3, UR4, R16 ;  /* 0x0000000403107c25 */ /* 0x001fc8000f8e0010 */
[----:B------:R-:W-:Y:S01]  /*4340*/  IMAD R3, R3, UR5, RZ ;  /* 0x0000000503037c24 */ /* 0x000fe2000f8e02ff */
[----:B------:R-:W-:Y:S02]  /*4350*/  ULDC.64 UR4, c[0x0][0x650] ;  /* 0x0001940000047ab9 */ /* 0x000fe40000000a00 */
[----:B------:R-:W-:Y:S01]  /*4360*/  ISETP.GE.U32.AND P0, PT, R16, UR4, PT ;  /* 0x0000000410007c0c */ /* 0x000fe2000bf06070 */
[--C-:B------:R-:W-:Y:S01]  /*4370*/  IMAD.IADD R17, R17, 0x1, R3.reuse ;  /* 0x0000000111117824 */ /* 0x100fe200078e0203 */
[----:B------:R-:W-:-:S04]  /*4380*/  PRMT R3, RZ, 0x7610, R3 ;  /* 0x00007610ff037816 */ /* 0x000fc80000000003 */
[----:B------:R-:W-:-:S13]  /*4390*/  ISETP.GE.U32.AND.EX P0, PT, R17, UR5, PT, P0 ;  /* 0x0000000511007c0c */ /* 0x000fda000bf06100 */
[----:B------:R-:W-:Y:S05]  /*43a0*/  @P0 BRA `(.L_x_98) ;  /* 0x0000000400640947 */ /* 0x000fea0003800000 */
[----:B-1--4-:R-:W0:Y:S01]  /*43b0*/  S2R R12, SR_CTAID.X ;  /* 0x00000000000c7919 */ /* 0x012e220000002500 */
[----:B---3--:R-:W1:Y:S01]  /*43c0*/  LDC.64 R10, c[0x0][0x628] ;  /* 0x00018a00ff0a7b82 */ /* 0x008e620000000a00 */
[----:B------:R-:W-:Y:S01]  /*43d0*/  ULDC UR4, c[0x0][0x150] ;  /* 0x0000540000047ab9 */ /* 0x000fe20000000800 */
[----:B------:R-:W-:Y:S01]  /*43e0*/  IMAD.MOV.U32 R8, RZ, RZ, R16 ;  /* 0x000000ffff087224 */ /* 0x000fe200078e0010 */
[----:B-----5:R-:W2:Y:S01]  /*43f0*/  S2R R24, SR_CTAID.Y ;  /* 0x0000000000187919 */ /* 0x020ea20000002600 */
[----:B------:R-:W-:-:S04]  /*4400*/  IMAD.MOV.U32 R9, RZ, RZ, R17 ;  /* 0x000000ffff097224 */ /* 0x000fc800078e0011 */
[----:B------:R-:W3:Y:S08]  /*4410*/  LDC R21, c[0x0][0x144] ;  /* 0x00005100ff157b82 */ /* 0x000ef00000000800 */
[----:B------:R-:W4:Y:S08]  /*4420*/  LDC R0, c[0x0][0x630] ;  /* 0x00018c00ff007b82 */ /* 0x000f300000000800 */
[----:B------:R-:W2:Y:S01]  /*4430*/  LDC.64 R14, c[0x0][0x620] ;  /* 0x00018800ff0e7b82 */ /* 0x000ea20000000a00 */
[----:B-1----:R-:W-:-:S04]  /*4440*/  ISETP.NE.U32.AND P0, PT, R10, RZ, PT ;  /* 0x000000ff0a00720c */ /* 0x002fc80003f05070 */
[----:B------:R-:W-:Y:S02]  /*4450*/  ISETP.NE.AND.EX P0, PT, R11, RZ, PT, P0 ;  /* 0x000000ff0b00720c */ /* 0x000fe40003f05300 */
[----:B0-----:R-:W-:-:S05]  /*4460*/  I2FP.F32.U32 R3, R12 ;  /* 0x0000000c00037245 */ /* 0x001fca0000201000 */
[----:B------:R-:W-:-:S04]  /*4470*/  FMUL R3, R3, UR4 ;  /* 0x0000000403037c20 */ /* 0x000fc80008400000 */
[----:B------:R0:W1:Y:S02]  /*4480*/  F2I.U32.TRUNC.NTZ R20, R3 ;  /* 0x0000000300147305 */ /* 0x000064000020f000 */
[----:B---34-:R-:W-:Y:S05]  /*4490*/  @!P0 BRA `(.L_x_99) ;  /* 0x0000000000288947 */ /* 0x018fea0003800000 */
[----:B0-----:R-:W0:Y:S02]  /*44a0*/  LDC R3, c[0x0][0x634] ;  /* 0x00018d00ff037b82 */ /* 0x001e240000000800 */
        /* <DEDUP_REMOVED lines=9> */
.L_x_99:
[----:B------:R-:W3:Y:S01]  /*4540*/  LDC.64 R28, c[0x0][0x640] ;  /* 0x00019000ff1c7b82 */ /* 0x000ee20000000a00 */
[-CC-:B------:R-:W-:Y:S01]  /*4550*/  SHF.R.U64 R57, R8, R0.reuse, R9.reuse ;  /* 0x0000000008397219 */ /* 0x180fe20000001209 */
[----:B-1----:R-:W-:Y:S01]  /*4560*/  IMAD.MOV R20, RZ, RZ, -R20 ;  /* 0x000000ffff147224 */ /* 0x002fe200078e0a14 */
[----:B------:R-:W-:Y:S01]  /*4570*/  SHF.R.U32.HI R0, RZ, R0, R9 ;  /* 0x00000000ff007219 */ /* 0x000fe20000011609 */
[----:B------:R-:W-:Y:S01]  /*4580*/  ULDC UR4, c[0x0][0x154] ;  /* 0x0000550000047ab9 */ /* 0x000fe20000000800 */
[----:B0-----:R-:W-:Y:S01]  /*4590*/  IADD3 R3, P0, RZ, -R57, RZ ;  /* 0x80000039ff037210 */ /* 0x001fe20007f1e0ff */
[----:B------:R-:W-:Y:S02]  /*45a0*/  IMAD R21, R21, R20, R12 ;  /* 0x0000001415157224 */ /* 0x000fe400078e020c */
[----:B------:R-:W0:Y:S01]  /*45b0*/  LDC R6, c[0x0][0x618] ;  /* 0x00018600ff067b82 */ /* 0x000e220000000800 */
[----:B------:R-:W-:Y:S02]  /*45c0*/  IMAD.MOV.U32 R7, RZ, RZ, 0x1 ;  /* 0x00000001ff077424 */ /* 0x000fe400078e00ff */
[----:B------:R-:W-:-:S04]  /*45d0*/  IMAD.X R5, RZ, RZ, ~R0, P0 ;  /* 0x000000ffff057224 */ /* 0x000fc800000e0e00 */
[-C--:B--2---:R-:W-:Y:S01]  /*45e0*/  IMAD R0, R5, R14.reuse, RZ ;  /* 0x0000000e05007224 */ /* 0x084fe200078e02ff */
[----:B------:R-:W1:Y:S01]  /*45f0*/  LDC R8, c[0x0][0x608] ;  /* 0x00018200ff087b82 */ /* 0x000e620000000800 */
[----:B------:R-:W-:-:S04]  /*4600*/  IMAD.WIDE.U32 R4, R3, R14, R16 ;  /* 0x0000000e03047225 */ /* 0x000fc800078e0010 */
[----:B------:R-:W-:Y:S01]  /*4610*/  IMAD R3, R3, R15, R0 ;  /* 0x0000000f03037224 */ /* 0x000fe200078e0200 */
[----:B------:R-:W-:Y:S02]  /*4620*/  I2FP.F32.U32 R0, R24 ;  /* 0x0000001800007245 */ /* 0x000fe40000201000 */
[----:B------:R-:W2:Y:S01]  /*4630*/  LDC R26, c[0x0][0x658] ;  /* 0x00019600ff1a7b82 */ /* 0x000ea20000000800 */
[----:B------:R-:W-:Y:S01]  /*4640*/  IMAD.IADD R3, R5, 0x1, R3 ;  /* 0x0000000105037824 */ /* 0x000fe200078e0203 */
[----:B---3--:R-:W-:Y:S01]  /*4650*/  ISETP.NE.U32.AND P0, PT, R28, RZ, PT ;  /* 0x000000ff1c00720c */ /* 0x008fe20003f05070 */
[----:B------:R-:W-:Y:S01]  /*4660*/  FMUL R0, R0, UR4 ;  /* 0x0000000400007c20 */ /* 0x000fe20008400000 */
[----:B------:R-:W-:Y:S02]  /*4670*/  IMAD.MOV.U32 R5, RZ, RZ, -0x1 ;  /* 0xffffffffff057424 */ /* 0x000fe400078e00ff */
[----:B------:R-:W-:Y:S01]  /*4680*/  ISETP.NE.AND.EX P0, PT, R29, RZ, PT, P0 ;  /* 0x000000ff1d00720c */ /* 0x000fe20003f05300 */
[----:B------:R3:W4:Y:S01]  /*4690*/  F2I.U32.TRUNC.NTZ R13, R0 ;  /* 0x00000000000d7305 */ /* 0x000722000020f000 */
[----:B------:R-:W3:Y:S01]  /*46a0*/  LDC R15, c[0x0][0x148] ;  /* 0x00005200ff0f7b82 */ /* 0x000ee20000000800 */
[----:B0-----:R-:W-:-:S02]  /*46b0*/  SHF.R.U64 R12, R4, R6, R3 ;  /* 0x00000006040c7219 */ /* 0x001fc40000001203 */
[----:B------:R-:W-:-:S05]  /*46c0*/  SHF.R.U32.HI R3, RZ, R6, R3 ;  /* 0x00000006ff037219 */ /* 0x000fca0000011603 */
[----:B------:R-:W0:Y:S01]  /*46d0*/  LDC R20, c[0x0][0x600] ;  /* 0x00018000ff147b82 */ /* 0x000e220000000800 */
[-CC-:B-1----:R-:W-:Y:S02]  /*46e0*/  SHF.R.U64 R10, R12, R8.reuse, R3.reuse ;  /* 0x000000080c0a7219 */ /* 0x182fe40000001203 */
[----:B------:R-:W-:-:S05]  /*46f0*/  SHF.R.U32.HI R3, RZ, R8, R3 ;  /* 0x00000008ff037219 */ /* 0x000fca0000011603 */
[----:B------:R-:W1:Y:S01]  /*4700*/  LDC R27, c[0x0][0x648] ;  /* 0x00019200ff1b7b82 */ /* 0x000e620000000800 */
[-C--:B--2---:R-:W-:Y:S02]  /*4710*/  SHF.L.U32 R4, R5, R26.reuse, RZ ;  /* 0x0000001a05047219 */ /* 0x084fe400000006ff */
[-CC-:B------:R-:W-:Y:S02]  /*4720*/  SHF.R.U64 R14, R10, R26.reuse, R3.reuse ;  /* 0x0000001a0a0e7219 */ /* 0x180fe40000001203 */
[----:B------:R-:W-:Y:S02]  /*4730*/  SHF.R.U32.HI R5, RZ, R26, R3 ;  /* 0x0000001aff057219 */ /* 0x000fe40000011603 */
[----:B------:R-:W-:Y:S01]  /*4740*/  LOP3.LUT R25, RZ, R4, RZ, 0x33, !PT ;  /* 0x00000004ff197212 */ /* 0x000fe200078e33ff */
[----:B------:R-:W2:Y:S01]  /*4750*/  LDC R30, c[0x0][0x638] ;  /* 0x00018e00ff1e7b82 */ /* 0x000ea20000000800 */
[----:B------:R-:W-:Y:S01]  /*4760*/  SHF.L.U32 R26, R7, R26, RZ ;  /* 0x0000001a071a7219 */ /* 0x000fe200000006ff */
[----:B------:R-:W-:-:S06]  /*4770*/  IMAD.MOV.U32 R4, RZ, RZ, R14 ;  /* 0x000000ffff047224 */ /* 0x000fcc00078e000e */
[----:B------:R-:W0:Y:S01]  /*4780*/  LDC R31, c[0x0][0x610] ;  /* 0x00018400ff1f7b82 */ /* 0x000e220000000800 */
[----:B----4-:R-:W-:Y:S05]  /*4790*/  @!P0 BRA `(.L_x_100) ;  /* 0x0000000000288947 */ /* 0x010fea0003800000 */
        /* <DEDUP_REMOVED lines=10> */
.L_x_100:
[----:B------:R-:W-:Y:S01]  /*4840*/  ISETP.NE.AND P0, PT, R2, 0x1, PT ;  /* 0x000000010200780c */ /* 0x000fe20003f05270 */
[----:B0-----:R-:W-:Y:S01]  /*4850*/  VIADD R7, R20, 0xffffffff ;  /* 0xffffffff14077836 */ /* 0x001fe20000000000 */
[----:B-1-3--:R-:W-:Y:S01]  /*4860*/  SHF.R.U64 R0, R4, R27, R5 ;  /* 0x0000001b04007219 */ /* 0x00afe20000001205 */
[----:B------:R-:W-:Y:S01]  /*4870*/  IMAD.MOV R13, RZ, RZ, -R13 ;  /* 0x000000ffff0d7224 */ /* 0x000fe200078e0a0d */
[----:B------:R-:W-:Y:S01]  /*4880*/  LOP3.LUT R5, R10, R25, RZ, 0xc0, !PT ;  /* 0x000000190a057212 */ /* 0x000fe200078ec0ff */
[----:B------:R-:W-:Y:S01]  /*4890*/  IMAD.MOV.U32 R4, RZ, RZ, 0x1 ;  /* 0x00000001ff047424 */ /* 0x000fe200078e00ff */
[----:B------:R-:W-:Y:S01]  /*48a0*/  LOP3.LUT R12, R12, R7, RZ, 0xc0, !PT ;  /* 0x000000070c0c7212 */ /* 0x000fe200078ec0ff */
[----:B------:R-:W-:Y:S02]  /*48b0*/  IMAD.MOV R3, RZ, RZ, -R0 ;  /* 0x000000ffff037224 */ /* 0x000fe400078e0a00 */
[----:B------:R-:W-:Y:S02]  /*48c0*/  IMAD R0, R26, R0, R5 ;  /* 0x000000001a007224 */ /* 0x000fe400078e0205 */
[----:B--2---:R-:W-:-:S02]  /*48d0*/  IMAD R3, R3, R30, R14 ;  /* 0x0000001e03037224 */ /* 0x004fc400078e020e */
[----:B------:R-:W-:Y:S02]  /*48e0*/  @P0 IMAD R21, R15, R13, R24 ;  /* 0x0000000d0f150224 */ /* 0x000fe400078e0218 */
[----:B------:R-:W-:Y:S01]  /*48f0*/  IMAD R5, R3, R20, R12 ;  /* 0x0000001403057224 */ /* 0x000fe200078e020c */
[----:B------:R-:W-:Y:S01]  /*4900*/  PRMT R3, R4, 0x7610, R3 ;  /* 0x0000761004037816 */ /* 0x000fe20000000003 */
[----:B------:R-:W-:-:S05]  /*4910*/  IMAD R0, R0, R31, R21 ;  /* 0x0000001f00007224 */ /* 0x000fca00078e0215 */
[----:B------:R-:W-:Y:S02]  /*4920*/  SEL R61, R5, R0, !P0 ;  /* 0x00000000053d7207 */ /* 0x000fe40004000000 */
[----:B------:R-:W-:-:S07]  /*4930*/  SEL R0, R0, R5, !P0 ;  /* 0x0000000500007207 */ /* 0x000fce0004000000 */
.L_x_98:
[----:B------:R-:W-:Y:S01]  /*4940*/  LOP3.LUT P0, RZ, R3, 0xff, RZ, 0xc0, !PT ;  /* 0x000000ff03ff7812 */ /* 0x000fe2000780c0ff */
[----:B------:R-:W-:-:S12]  /*4950*/  IMAD.MOV.U32 R60, RZ, RZ, R0 ;  /* 0x000000ffff3c7224 */ /* 0x000fd800078e0000 */
[----:B------:R-:W-:Y:S05]  /*4960*/  @P0 BRA `(.L_x_101) ;  /* 0xffffffc800380947 */ /* 0x000fea000383ffff */
[----:B------:R-:W-:Y:S05]  /*4970*/  EXIT ;  /* 0x000000000000794d */ /* 0x000fea0003800000 */
.L_x_8:
[----:B0-----:R-:W-:Y:S01]  /*4980*/  ULDC.64 UR4, c[0x0][0x650] ;  /* 0x0001940000047ab9 */ /* 0x001fe20000000a00 */
        /* <DEDUP_REMOVED lines=25> */
.L_x_103:
[----:B------:R-:W0:Y:S01]  /*4b20*/  LDC.64 R28, c[0x0][0x640] ;  /* 0x00019000ff1c7b82 */ /* 0x000e220000000a00 */
[-CC-:B------:R-:W-:Y:S01]  /*4b30*/  SHF.R.U64 R22, R12, R6.reuse, R13.reuse ;  /* 0x000000060c167219 */ /* 0x180fe2000000120d */
[----:B------:R-:W-:Y:S01]  /*4b40*/  IMAD.MOV.U32 R30, RZ, RZ, 0x1 ;  /* 0x00000001ff1e7424 */ /* 0x000fe200078e00ff */
[----:B------:R-:W-:Y:S02]  /*4b50*/  SHF.R.U32.HI R6, RZ, R6, R13 ;  /* 0x00000006ff067219 */ /* 0x000fe4000001160d */
        /* <DEDUP_REMOVED lines=8> */
[----:B------:R-:W-:Y:S01]  /*4be0*/  IMAD.IADD R9, R9, 0x1, R11 ;  /* 0x0000000109097824 */ /* 0x000fe200078e020b */
[----:B0-----:R-:W-:-:S04]  /*4bf0*/  ISETP.NE.U32.AND P0, PT, R28, RZ, PT ;  /* 0x000000ff1c00720c */ /* 0x001fc80003f05070 */
[----:B------:R-:W-:Y:S02]  /*4c00*/  ISETP.NE.AND.EX P0, PT, R29, RZ, PT, P0 ;  /* 0x000000ff1d00720c */ /* 0x000fe40003f05300 */
[----:B------:R-:W0:Y:S01]  /*4c10*/  LDC R20, c[0x0][0x600] ;  /* 0x00018000ff147b82 */ /* 0x000e220000000800 */
[-CC-:B-1----:R-:W-:Y:S01]  /*4c20*/  SHF.R.U64 R14, R8, R10.reuse, R9.reuse ;  /* 0x0000000a080e7219 */ /* 0x182fe20000001209 */
[----:B------:R-:W-:Y:S01]  /*4c30*/  IMAD.MOV.U32 R8, RZ, RZ, -0x1 ;  /* 0xffffffffff087424 */ /* 0x000fe200078e00ff */
[----:B------:R-:W-:-:S05]  /*4c40*/  SHF.R.U32.HI R9, RZ, R10, R9 ;  /* 0x0000000aff097219 */ /* 0x000fca0000011609 */
[----:B------:R-:W1:Y:S01]  /*4c50*/  LDC R24, c[0x0][0x648] ;  /* 0x00019200ff187b82 */ /* 0x000e620000000800 */
[-CC-:B--2---:R-:W-:Y:S02]  /*4c60*/  SHF.R.U64 R23, R14, R12.reuse, R9.reuse ;  /* 0x0000000c0e177219 */ /* 0x184fe40000001209 */
[----:B------:R-:W-:-:S05]  /*4c70*/  SHF.R.U32.HI R6, RZ, R12, R9 ;  /* 0x0000000cff067219 */ /* 0x000fca0000011609 */
[----:B------:R-:W2:Y:S01]  /*4c80*/  LDC R26, c[0x0][0x638] ;  /* 0x00018e00ff1a7b82 */ /* 0x000ea20000000800 */
[-C--:B---3--:R-:W-:Y:S02]  /*4c90*/  SHF.L.U32 R8, R8, R27.reuse, RZ ;  /* 0x0000001b08087219 */ /* 0x088fe400000006ff */
[-CC-:B------:R-:W-:Y:S02]  /*4ca0*/  SHF.R.U64 R25, R23, R27.reuse, R6.reuse ;  /* 0x0000001b17197219 */ /* 0x180fe40000001206 */
[----:B------:R-:W-:Y:S02]  /*4cb0*/  LOP3.LUT R32, RZ, R8, RZ, 0x33, !PT ;  /* 0x00000008ff207212 */ /* 0x000fe400078e33ff */
[----:B------:R-:W-:Y:S01]  /*4cc0*/  SHF.R.U32.HI R9, RZ, R27, R6 ;  /* 0x0000001bff097219 */ /* 0x000fe20000011606 */
[----:B------:R-:W3:Y:S01]  /*4cd0*/  LDC R31, c[0x0][0x610] ;  /* 0x00018400ff1f7b82 */ /* 0x000ee20000000800 */
[----:B------:R-:W-:Y:S01]  /*4ce0*/  IMAD.MOV.U32 R8, RZ, RZ, R25 ;  /* 0x000000ffff087224 */ /* 0x000fe200078e0019 */
[----:B------:R-:W-:Y:S06]  /*4cf0*/  @!P0 BRA `(.L_x_104) ;  /* 0x0000000000288947 */ /* 0x000fec0003800000 */
        /* <DEDUP_REMOVED lines=10> */
.L_x_104:
[----:B------:R-:W-:Y:S02]  /*4da0*/  ISETP.NE.AND P0, PT, R2, 0x1, PT ;  /* 0x000000010200780c */ /* 0x000fe40003f05270 */
[----:B-1----:R-:W-:Y:S01]  /*4db0*/  SHF.R.U64 R6, R8, R24, R9 ;  /* 0x0000001808067219 */ /* 0x002fe20000001209 */
[----:B0-----:R-:W-:Y:S01]  /*4dc0*/  VIADD R9, R20, 0xffffffff ;  /* 0xffffffff14097836 */ /* 0x001fe20000000000 */
[----:B------:R-:W-:Y:S02]  /*4dd0*/  SHF.L.U32 R30, R30, R27, RZ ;  /* 0x0000001b1e1e7219 */ /* 0x000fe400000006ff */
[----:B------:R-:W-:Y:S01]  /*4de0*/  LOP3.LUT R5, R23, R32, RZ, 0xc0, !PT ;  /* 0x0000002017057212 */ /* 0x000fe200078ec0ff */
[----:B------:R-:W-:-:S04]  /*4df0*/  IMAD.MOV R8, RZ, RZ, -R6 ;  /* 0x000000ffff087224 */ /* 0x000fc800078e0a06 */
[----:B------:R-:W-:Y:S01]  /*4e00*/  IMAD R6, R30, R6, R5 ;  /* 0x000000061e067224 */ /* 0x000fe200078e0205 */
[----:B------:R-:W-:Y:S01]  /*4e10*/  LOP3.LUT R5, R14, R9, RZ, 0xc0, !PT ;  /* 0x000000090e057212 */ /* 0x000fe200078ec0ff */
[----:B------:R-:W-:Y:S02]  /*4e20*/  @P0 IMAD R3, R7, R21, R4 ;  /* 0x0000001507030224 */ /* 0x000fe400078e0204 */
[----:B--2---:R-:W-:Y:S02]  /*4e30*/  IMAD R4, R8, R26, R25 ;  /* 0x0000001a08047224 */ /* 0x004fe400078e0219 */
[----:B---3--:R-:W-:Y:S02]  /*4e40*/  IMAD R3, R6, R31, R3 ;  /* 0x0000001f06037224 */ /* 0x008fe400078e0203 */
[----:B------:R-:W-:Y:S02]  /*4e50*/  IMAD R4, R4, R20, R5 ;  /* 0x0000001404047224 */ /* 0x000fe400078e0205 */
[----:B------:R-:W-:-:S02]  /*4e60*/  IMAD.MOV.U32 R8, RZ, RZ, 0x1 ;  /* 0x00000001ff087424 */ /* 0x000fc400078e00ff */
[----:B------:R-:W-:Y:S01]  /*4e70*/  IMAD.MOV.U32 R6, RZ, RZ, R22 ;  /* 0x000000ffff067224 */ /* 0x000fe200078e0016 */
[----:B------:R-:W-:Y:S02]  /*4e80*/  SEL R13, R4, R3, !P0 ;  /* 0x00000003040d7207 */ /* 0x000fe40004000000 */
[----:B------:R-:W-:-:S07]  /*4e90*/  SEL R20, R3, R4, !P0 ;  /* 0x0000000403147207 */ /* 0x000fce0004000000 */
.L_x_102:
[----:B------:R-:W-:-:S08]  /*4ea0*/  NOP ;  /* 0x0000000000007918 */ /* 0x000fd00000000000 */
[----:B------:R-:W0:-:S00]  /*4eb0*/  USETMAXREG.DEALLOC.CTAPOOL 0x28 ;  /* 0x00000028000079c8 */ /* 0x000e0000080e0500 */
[----:B0-----:R-:W-:-:S13]  /*4ec0*/  ISETP.NE.AND P0, PT, R0, RZ, PT ;  /* 0x000000ff0000720c */ /* 0x001fda0003f05270 */
[----:B------:R-:W-:Y:S05]  /*4ed0*/  @P0 EXIT ;  /* 0x000000000000094d */ /* 0x000fea0003800000 */
[----:B------:R-:W-:Y:S01]  /*4ee0*/  LOP3.LUT P0, RZ, R8, 0xff, RZ, 0xc0, !PT ;  /* 0x000000ff08ff7812 */ /* 0x000fe2000780c0ff */
[----:B------:R-:W-:Y:S02]  /*4ef0*/  IMAD.MOV.U32 R0, RZ, RZ, 0x1 ;  /* 0x00000001ff007424 */ /* 0x000fe400078e00ff */
[----:B------:R-:W-:-:S10]  /*4f00*/  IMAD.MOV.U32 R3, RZ, RZ, RZ ;  /* 0x000000ffff037224 */ /* 0x000fd400078e00ff */
[----:B------:R-:W-:Y:S05]  /*4f10*/  @!P0 BRA `(.L_x_105) ;  /* 0x0000000c00408947 */ /* 0x000fea0003800000 */
[----:B------:R-:W0:Y:S01]  /*4f20*/  LDC R0, c[0x0][0x28c] ;  /* 0x0000a300ff007b82 */ /* 0x000e220000000800 */
[----:B------:R-:W-:Y:S01]  /*4f30*/  ULDC UR5, c[0x0][0x658] ;  /* 0x0001960000057ab9 */ /* 0x000fe20000000800 */
[----:B------:R-:W-:Y:S01]  /*4f40*/  UMOV UR7, 0xffffffff ;  /* 0xffffffff00077882 */ /* 0x000fe20000000000 */
[----:B------:R-:W-:Y:S01]  /*4f50*/  ULDC UR6, c[0x0][0xc] ;  /* 0x0000030000067ab9 */ /* 0x000fe20000000800 */
[----:B------:R-:W-:Y:S01]  /*4f60*/  USHF.L.U32 UR8, UR7, UR5, URZ ;  /* 0x0000000507087299 */ /* 0x000fe2000800063f */
[----:B------:R-:W-:Y:S01]  /*4f70*/  BSSY B0, `(.L_x_105) ;  /* 0x00000ca000007945 */ /* 0x000fe20003800000 */
[----:B------:R-:W-:Y:S01]  /*4f80*/  UMOV UR9, 0x1 ;  /* 0x0000000100097882 */ /* 0x000fe20000000000 */
[----:B------:R-:W-:Y:S01]  /*4f90*/  ULDC UR7, c[0x0][0x10] ;  /* 0x0000040000077ab9 */ /* 0x000fe20000000800 */
[----:B------:R-:W1:Y:S01]  /*4fa0*/  S2UR UR10, SR_CgaCtaId ;  /* 0x00000000000a79c3 */ /* 0x000e620000008800 */
[----:B------:R-:W-:Y:S01]  /*4fb0*/  UIMAD.WIDE.U32 UR6, UR6, UR7, URZ ;  /* 0x00000007060672a5 */ /* 0x000fe2000f8e003f */
[----:B------:R-:W-:Y:S01]  /*4fc0*/  IMAD.MOV.U32 R9, RZ, RZ, 0x1 ;  /* 0x00000001ff097424 */ /* 0x000fe200078e00ff */
[----:B------:R-:W-:Y:S01]  /*4fd0*/  USHF.L.U32 UR18, UR9, UR5, URZ ;  /* 0x0000000509127299 */ /* 0x000fe2000800063f */
[----:B------:R-:W-:Y:S01]  /*4fe0*/  LOP3.LUT R8, R19, 0x2, RZ, 0xfc, !PT ;  /* 0x0000000213087812 */ /* 0x000fe200078efcff */
[----:B------:R-:W-:Y:S01]  /*4ff0*/  ULDC UR4, c[0x0][0x600] ;  /* 0x0001800000047ab9 */ /* 0x000fe20000000800 */
[----:B------:R-:W-:Y:S01]  /*5000*/  ULDC UR5, c[0x0][0x14] ;  /* 0x0000050000057ab9 */ /* 0x000fe20000000800 */
[----:B------:R-:W-:-:S02]  /*5010*/  UIADD3 UR4, UR4, -0x1, URZ ;  /* 0xffffffff04047890 */ /* 0x000fc4000fffe03f */
[----:B------:R-:W-:Y:S02]  /*5020*/  UIMAD.WIDE.U32 UR22, UR6, UR5, URZ ;  /* 0x00000005061672a5 */ /* 0x000fe4000f8e003f */
[----:B------:R-:W-:Y:S02]  /*5030*/  UIMAD UR13, UR7, UR5, URZ ;  /* 0x00000005070d72a4 */ /* 0x000fe4000f8e023f */
[----:B------:R-:W-:Y:S02]  /*5040*/  ULOP3.LUT UR17, URZ, UR8, URZ, 0x33, !UPT ;  /* 0x000000083f117292 */ /* 0x000fe4000f8e333f */
[----:B------:R-:W-:Y:S01]  /*5050*/  UIADD3 UR13, UR23, UR13, URZ ;  /* 0x0000000d170d7290 */ /* 0x000fe2000fffe03f */
[----:B0-----:R-:W-:Y:S01]  /*5060*/  VIADD R0, R0, 0x1f ;  /* 0x0000001f00007836 */ /* 0x001fe20000000000 */
[----:B------:R-:W-:-:S04]  /*5070*/  ULDC.64 UR24, c[0x0][0x198] ;  /* 0x0000660000187ab9 */ /* 0x000fc80000000a00 */
[----:B------:R-:W-:Y:S01]  /*5080*/  SHF.R.S32.HI R3, RZ, 0x1f, R0 ;  /* 0x0000001fff037819 */ /* 0x000fe20000011400 */
[----:B-1----:R-:W-:-:S03]  /*5090*/  IMAD.U32 R11, RZ, RZ, UR10 ;  /* 0x0000000aff0b7e24 */ /* 0x002fc6000f8e00ff */
[----:B------:R-:W-:Y:S01]  /*50a0*/  LEA.HI R3, R3, R0, RZ, 0x5 ;  /* 0x0000000003037211 */ /* 0x000fe200078f28ff */
[----:B------:R-:W-:-:S03]  /*50b0*/  IMAD.MOV.U32 R0, RZ, RZ, 0x1 ;  /* 0x00000001ff007424 */ /* 0x000fc600078e00ff */
[----:B------:R-:W-:Y:S01]  /*50c0*/  SHF.R.S32.HI R10, RZ, 0x5, R3 ;  /* 0x00000005ff0a7819 */ /* 0x000fe20000011403 */
[----:B------:R-:W-:-:S04]  /*50d0*/  IMAD.MOV.U32 R3, RZ, RZ, RZ ;  /* 0x000000ffff037224 */ /* 0x000fc800078e00ff */
[----:B------:R-:W-:-:S07]  /*50e0*/  VIADD R12, R10, 0x1 ;  /* 0x000000010a0c7836 */ /* 0x000fce0000000000 */
.L_x_116:
[----:B------:R-:W-:-:S03]  /*50f0*/  UMOV UR5, 0xffffffff ;  /* 0xffffffff00057882 */ /* 0x000fc60000000000 */
[----:B------:R-:W-:Y:S05]  /*5100*/  BRA.DIV UR5, `(.L_x_106) ;  /* 0x0000001205607947 */ /* 0x000fea000b800000 */
[----:B------:R-:W-:-:S13]  /*5110*/  ELECT P6, URZ, PT ;  /* 0x00000000003f782f */ /* 0x000fda00038c0000 */
.L_x_132:
[----:B------:R-:W0:Y:S01]  /*5120*/  LDC R4, c[0x0][0x28c] ;  /* 0x0000a300ff047b82 */ /* 0x000e220000000800 */
[----:B------:R-:W-:Y:S01]  /*5130*/  BSSY B1, `(.L_x_107) ;  /* 0x000003b000017945 */ /* 0x000fe20003800000 */
[----:B0-----:R-:W-:-:S13]  /*5140*/  ISETP.LT.OR P6, PT, R4, 0x1, !P6 ;  /* 0x000000010400780c */ /* 0x001fda00077c1670 */
[----:B------:R-:W-:Y:S05]  /*5150*/  @P6 BRA `(.L_x_108) ;  /* 0x0000000000e06947 */ /* 0x000fea0003800000 */
[----:B------:R-:W-:Y:S02]  /*5160*/  IMAD R20, R20, 0x2, R11 ;  /* 0x0000000214147824 */ /* 0x000fe400078e020b */
[----:B------:R-:W-:Y:S02]  /*5170*/  IMAD.SHL.U32 R21, R13, 0x40, RZ ;  /* 0x000000400d157824 */ /* 0x000fe400078e00ff */
[----:B------:R-:W-:Y:S02]  /*5180*/  IMAD.MOV.U32 R22, RZ, RZ, RZ ;  /* 0x000000ffff167224 */ /* 0x000fe400078e00ff */
[----:B------:R-:W-:Y:S02]  /*5190*/  IMAD.MOV.U32 R4, RZ, RZ, R12 ;  /* 0x000000ffff047224 */ /* 0x000fe400078e000c */
[----:B------:R-:W-:Y:S02]  /*51a0*/  IMAD.MOV.U32 R5, RZ, RZ, R0 ;  /* 0x000000ffff057224 */ /* 0x000fe400078e0000 */
[----:B------:R-:W-:-:S02]  /*51b0*/  IMAD.MOV.U32 R14, RZ, RZ, R3 ;  /* 0x000000ffff0e7224 */ /* 0x000fc400078e0003 */
[----:B------:R-:W-:-:S07]  /*51c0*/  IMAD.SHL.U32 R15, R20, 0x40, RZ ;  /* 0x00000040140f7824 */ /* 0x000fce00078e00ff */
.L_x_111:
[----:B------:R-:W0:Y:S01]  /*51d0*/  S2UR UR5, SR_CgaCtaId ;  /* 0x00000000000579c3 */ /* 0x000e220000008800 */
[----:B------:R-:W-:Y:S02]  /*51e0*/  MOV R20, 0x400 ;  /* 0x0000040000147802 */ /* 0x000fe40000000f00 */
[----:B------:R-:W-:Y:S02]  /*51f0*/  SHF.L.U32 R7, R5, 0x1f, RZ ;  /* 0x0000001f05077819 */ /* 0x000fe400000006ff */
[----:B------:R-:W-:-:S13]  /*5200*/  LOP3.LUT P1, RZ, R18, 0x7f, RZ, 0xc0, !PT ;  /* 0x0000007f12ff7812 */ /* 0x000fda000782c0ff */
[----:B------:R-:W1:Y:S01]  /*5210*/  @!P1 LDC R13, c[0x0][0x500] ;  /* 0x00014000ff0d9b82 */ /* 0x000e620000000800 */
[----:B0-----:R-:W-:-:S05]  /*5220*/  IMAD.U32 R11, RZ, RZ, UR5 ;  /* 0x00000005ff0b7e24 */ /* 0x001fca000f8e00ff */
[----:B------:R-:W-:-:S05]  /*5230*/  LEA R23, R11, R20, 0x18 ;  /* 0x000000140b177211 */ /* 0x000fca00078ec0ff */
[----:B------:R-:W-:-:S04]  /*5240*/  IMAD R20, R14, 0x8, R23 ;  /* 0x000000080e147824 */ /* 0x000fc800078e0217 */
[----:B------:R-:W0:Y:S02]  /*5250*/  SYNCS.PHASECHK.TRANS64.TRYWAIT P0, [R20+URZ+0x48], R7 ;  /* 0x00004807140075a7 */ /* 0x000e24000800017f */
[----:B01----:R-:W-:Y:S05]  /*5260*/  @!P0 BRA `(.L_x_109) ;  /* 0x0000001000288947 */ /* 0x003fea0003800000 */
.L_x_133:
[----:B0-----:R-:W-:Y:S01]  /*5270*/  PRMT R7, R8, 0x9910, RZ ;  /* 0x0000991008077816 */ /* 0x001fe200000000ff */
[----:B------:R0:W-:Y:S03]  /*5280*/  @!P1 SYNCS.ARRIVE.TRANS64 RZ, [R20+URZ], R13 ;  /* 0x0000000d14ff99a7 */ /* 0x0001e6000800003f */
[----:B------:R-:W-:-:S13]  /*5290*/  ISETP.NE.AND P0, PT, R7, 0x2, PT ;  /* 0x000000020700780c */ /* 0x000fda0003f05270 */
[----:B0-----:R-:W-:Y:S05]  /*52a0*/  @P0 BRA `(.L_x_110) ;  /* 0x0000000000040947 */ /* 0x001fea0003800000 */
[----:B------:R-:W-:Y:S01]  /*52b0*/  BPT.TRAP 0x1 ;  /* 0x000000040000795c */ /* 0x000fe20000300000 */
.L_x_110:
[----:B------:R-:W-:Y:S01]  /*52c0*/  IMAD R7, R14, 0x2, R11 ;  /* 0x000000020e077824 */ /* 0x000fe200078e020b */
[----:B------:R-:W-:Y:S01]  /*52d0*/  R2UR UR9, R20 ;  /* 0x00000000140972ca */ /* 0x000fe200000e0000 */
[----:B------:R-:W-:Y:S01]  /*52e0*/  VIADD R4, R4, 0xffffffff ;  /* 0xffffffff04047836 */ /* 0x000fe20000000000 */
[----:B------:R-:W-:Y:S01]  /*52f0*/  UIADD3 UR6, UP0, UR24, 0xf0, URZ ;  /* 0x000000f018067890 */ /* 0x000fe2000ff1e03f */
[----:B------:R-:W-:Y:S01]  /*5300*/  IMAD.SHL.U32 R7, R7, 0x800, RZ ;  /* 0x0000080007077824 */ /* 0x000fe200078e00ff */
[----:B------:R-:W-:Y:S01]  /*5310*/  R2UR UR11, R15 ;  /* 0x000000000f0b72ca */ /* 0x000fe200000e0000 */
[----:B------:R-:W-:Y:S01]  /*5320*/  UIADD3 UR26, UP1, UR24, 0x1f0, URZ ;  /* 0x000001f0181a7890 */ /* 0x000fe2000ff3e03f */
[----:B------:R-:W-:Y:S01]  /*5330*/  R2UR UR10, R22 ;  /* 0x00000000160a72ca */ /* 0x000fe200000e0000 */
[--C-:B------:R-:W-:Y:S01]  /*5340*/  IMAD R7, R7, 0x4, R23.reuse ;  /* 0x0000000407077824 */ /* 0x100fe200078e0217 */
[----:B------:R-:W-:Y:S01]  /*5350*/  R2UR UR12, R6 ;  /* 0x00000000060c72ca */ /* 0x000fe200000e0000 */
[C---:B------:R-:W-:Y:S01]  /*5360*/  IMAD R23, R14.reuse, 0x2000, R23 ;  /* 0x000020000e177824 */ /* 0x040fe200078e0217 */
[----:B------:R-:W-:Y:S01]  /*5370*/  R2UR UR19, R21 ;  /* 0x00000000151372ca */ /* 0x000fe200000e0000 */
[----:B------:R-:W-:Y:S01]  /*5380*/  UIADD3.X UR7, URZ, UR25, URZ, UP0, !UPT ;  /* 0x000000193f077290 */ /* 0x000fe200087fe43f */
[----:B------:R-:W-:Y:S01]  /*5390*/  R2UR UR5, R7 ;  /* 0x00000000070572ca */ /* 0x000fe200000e0000 */
[----:B------:R-:W-:Y:S01]  /*53a0*/  VIADD R14, R14, 0x1 ;  /* 0x000000010e0e7836 */ /* 0x000fe20000000000 */
[----:B------:R-:W-:Y:S01]  /*53b0*/  R2UR UR8, R23 ;  /* 0x00000000170872ca */ /* 0x000fe200000e0000 */
[----:B------:R-:W-:Y:S01]  /*53c0*/  UIADD3.X UR27, URZ, UR25, URZ, UP1, !UPT ;  /* 0x000000193f1b7290 */ /* 0x000fe20008ffe43f */
[----:B------:R-:W-:Y:S01]  /*53d0*/  ISETP.GT.AND P1, PT, R4, 0x1, PT ;  /* 0x000000010400780c */ /* 0x000fe20003f24270 */
[----:B------:R-:W-:Y:S01]  /*53e0*/  UMOV UR20, 0x30000 ;  /* 0x0003000000147882 */ /* 0x000fe20000000000 */
[----:B------:R-:W-:Y:S01]  /*53f0*/  UMOV UR14, 0x0 ;  /* 0x00000000000e7882 */ /* 0x000fe20000000000 */
[----:B------:R-:W-:Y:S01]  /*5400*/  UMOV UR15, 0x10000000 ;  /* 0x10000000000f7882 */ /* 0x000fe20000000000 */
[----:B------:R-:W-:Y:S01]  /*5410*/  ISETP.NE.AND P0, PT, R14, 0x9, PT ;  /* 0x000000090e00780c */ /* 0x000fe20003f05270 */
[----:B------:R-:W-:-:S03]  /*5420*/  VIADD R22, R22, 0x20 ;  /* 0x0000002016167836 */ /* 0x000fc60000000000 */
[----:B------:R-:W-:Y:S01]  /*5430*/  SEL R20, RZ, 0x1, P0 ;  /* 0x00000001ff147807 */ /* 0x000fe20000000000 */
[----:B------:R-:W-:Y:S01]  /*5440*/  UIADD3 UR5, UR5, 0x180, URZ ;  /* 0x0000018005057890 */ /* 0x000fe2000fffe03f */
[----:B------:R-:W-:Y:S01]  /*5450*/  SEL R14, R14, RZ, P0 ;  /* 0x000000ff0e0e7207 */ /* 0x000fe20000000000 */
[----:B------:R-:W-:Y:S01]  /*5460*/  UIADD3 UR16, UR8, 0x24180, URZ ;  /* 0x0002418008107890 */ /* 0x000fe2000fffe03f */
[----:B------:R-:W-:-:S04]  /*5470*/  LOP3.LUT R5, R5, R20, RZ, 0x3c, !PT ;  /* 0x0000001405057212 */ /* 0x000fc800078e3cff */
[----:B------:R-:W-:Y:S02]  /*5480*/  UMOV UR8, UR5 ;  /* 0x0000000500087c82 */ /* 0x000fe40008000000 */
[----:B------:R0:W-:Y:S02]  /*5490*/  UTMALDG.3D.MULTICAST [UR8], [UR6], UR20, desc[UR14] ;  /* 0x00000e08060073b4 */ /* 0x0001e40008011814 */
[----:B0-----:R-:W-:Y:S01]  /*54a0*/  UMOV UR8, UR16 ;  /* 0x0000001000087c82 */ /* 0x001fe20008000000 */
[----:B------:R-:W-:Y:S02]  /*54b0*/  UMOV UR11, UR19 ;  /* 0x00000013000b7c82 */ /* 0x000fe40008000000 */
[----:B------:R0:W-:Y:S02]  /*54c0*/  UTMALDG.3D [UR8], [UR26], desc[UR14] ;  /* 0x00000e081a0075b4 */ /* 0x0001e40008011000 */
[----:B0-----:R-:W-:Y:S05]  /*54d0*/  @P1 BRA `(.L_x_111) ;  /* 0xfffffffc003c1947 */ /* 0x001fea000383ffff */
.L_x_108:
[----:B------:R-:W-:Y:S05]  /*54e0*/  BSYNC B1 ;  /* 0x0000000000017941 */ /* 0x000fea0003800000 */
.L_x_107:
[----:B------:R-:W-:Y:S01]  /*54f0*/  LOP3.LUT P1, RZ, R9, 0xff, RZ, 0xc0, !PT ;  /* 0x000000ff09ff7812 */ /* 0x000fe2000782c0ff */
[C---:B------:R-:W-:Y:S01]  /*5500*/  IMAD.IADD R6, R10.reuse, 0x1, R3 ;  /* 0x000000010a067824 */ /* 0x040fe200078e0203 */
[----:B------:R-:W-:Y:S01]  /*5510*/  ULDC.64 UR6, c[0x0][0x650] ;  /* 0x0001940000067ab9 */ /* 0x000fe20000000a00 */
[----:B------:R-:W-:Y:S01]  /*5520*/  ISETP.GE.U32.AND P2, PT, R10, 0x9, PT ;  /* 0x000000090a00780c */ /* 0x000fe20003f46070 */
[----:B------:R-:W-:Y:S01]  /*5530*/  BSSY B1, `(.L_x_112) ;  /* 0x000006b000017945 */ /* 0x000fe20003800000 */
[----:B------:R-:W-:Y:S01]  /*5540*/  IMAD.MOV.U32 R20, RZ, RZ, -0x1 ;  /* 0xffffffffff147424 */ /* 0x000fe200078e00ff */
[----:B------:R-:W-:Y:S01]  /*5550*/  ISETP.GT.U32.AND P0, PT, R6, 0x8, PT ;  /* 0x000000080600780c */ /* 0x000fe20003f04070 */
[----:B------:R-:W-:Y:S01]  /*5560*/  IMAD.MOV.U32 R13, RZ, RZ, -0x1 ;  /* 0xffffffffff0d7424 */ /* 0x000fe200078e00ff */
[----:B------:R-:W-:Y:S02]  /*5570*/  PRMT R9, RZ, 0x7610, R9 ;  /* 0x00007610ff097816 */ /* 0x000fe40000000009 */
[----:B------:R-:W-:-:S03]  /*5580*/  ISETP.LT.U32.AND P0, PT, R10, 0x9, P0 ;  /* 0x000000090a00780c */ /* 0x000fc60000701070 */
[----:B------:R-:W0:Y:S01]  /*5590*/  @P1 S2R R11, SR_CgaCtaId ;  /* 0x00000000000b1919 */ /* 0x000e220000008800 */
[----:B------:R-:W-:-:S04]  /*55a0*/  @P1 MOV R4, 0x400 ;  /* 0x0000040000041802 */ /* 0x000fc80000000f00 */
[----:B0-----:R-:W-:Y:S01]  /*55b0*/  @P1 LEA R3, R11, R4, 0x18 ;  /* 0x000000040b031211 */ /* 0x001fe200078ec0ff */
[----:B------:R-:W-:-:S03]  /*55c0*/  IMAD.WIDE.U32 R4, R6, 0x38e38e39, RZ ;  /* 0x38e38e3906047825 */ /* 0x000fc600078e00ff */
[----:B------:R0:W-:Y:S01]  /*55d0*/  @P1 SYNCS.ARRIVE.TRANS64.A1T0 RZ, [R3+URZ+0xa8], RZ ;  /* 0x0000a8ff03ff19a7 */ /* 0x0001e2000810003f */
[----:B------:R-:W-:Y:S02]  /*55e0*/  IADD3 R16, P1, R16, UR22, RZ ;  /* 0x0000001610107c10 */ /* 0x000fe4000ff3e0ff */
[----:B------:R-:W-:Y:S02]  /*55f0*/  SHF.R.U32.HI R5, RZ, 0x1, R5 ;  /* 0x00000001ff057819 */ /* 0x000fe40000011605 */
[----:B------:R-:W-:Y:S02]  /*5600*/  IADD3.X R17, R17, UR13, RZ, P1, !PT ;  /* 0x0000000d11117c10 */ /* 0x000fe40008ffe4ff */
[----:B------:R-:W-:Y:S02]  /*5610*/  PRMT R4, RZ, 0x7610, R4 ;  /* 0x00007610ff047816 */ /* 0x000fe40000000004 */
[----:B0-----:R-:W-:Y:S02]  /*5620*/  SEL R3, RZ, 0x1, !P0 ;  /* 0x00000001ff037807 */ /* 0x001fe40004000000 */
[----:B------:R-:W-:-:S02]  /*5630*/  ISETP.GE.U32.AND P0, PT, R16, UR6, PT ;  /* 0x0000000610007c0c */ /* 0x000fc4000bf06070 */
[----:B------:R-:W-:Y:S01]  /*5640*/  LOP3.LUT R0, R0, R3, RZ, 0x3c, !PT ;  /* 0x0000000300007212 */ /* 0x000fe200078e3cff */
[----:B------:R-:W-:Y:S01]  /*5650*/  IMAD R3, R5, -0x9, R6 ;  /* 0xfffffff705037824 */ /* 0x000fe200078e0206 */
[----:B------:R-:W-:Y:S01]  /*5660*/  ISETP.GE.U32.AND.EX P0, PT, R17, UR7, PT, P0 ;  /* 0x0000000711007c0c */ /* 0x000fe2000bf06100 */
[----:B------:R-:W-:Y:S01]  /*5670*/  IMAD.MOV.U32 R6, RZ, RZ, -0x1 ;  /* 0xffffffffff067424 */ /* 0x000fe200078e00ff */
[----:B------:R-:W-:-:S11]  /*5680*/  @P2 LOP3.LUT R0, R0, 0x1, R5, 0x78, !PT ;  /* 0x0000000100002812 */ /* 0x000fd600078e7805 */
[----:B------:R-:W-:Y:S05]  /*5690*/  @P0 BRA `(.L_x_113) ;  /* 0x0000000400500947 */ /* 0x000fea0003800000 */
[----:B------:R-:W0:Y:S01]  /*56a0*/  S2R R15, SR_CTAID.X ;  /* 0x00000000000f7919 */ /* 0x000e220000002500 */
[----:B------:R-:W-:Y:S01]  /*56b0*/  ULDC.64 UR6, c[0x0][0x628] ;  /* 0x00018a0000067ab9 */ /* 0x000fe20000000a00 */
[----:B------:R-:W1:Y:S01]  /*56c0*/  LDC R20, c[0x0][0x144] ;  /* 0x00005100ff147b82 */ /* 0x000e620000000800 */
[----:B------:R-:W-:Y:S01]  /*56d0*/  ISETP.NE.U32.AND P0, PT, RZ, UR6, PT ;  /* 0x00000006ff007c0c */ /* 0x000fe2000bf05070 */
[----:B------:R-:W2:Y:S01]  /*56e0*/  S2R R13, SR_CTAID.Y ;  /* 0x00000000000d7919 */ /* 0x000ea20000002600 */
[----:B------:R-:W-:Y:S01]  /*56f0*/  ULDC UR8, c[0x0][0x630] ;  /* 0x00018c0000087ab9 */ /* 0x000fe20000000800 */
[----:B------:R-:W-:Y:S01]  /*5700*/  ULDC UR9, c[0x0][0x150] ;  /* 0x0000540000097ab9 */ /* 0x000fe20000000800 */
[----:B------:R-:W-:Y:S01]  /*5710*/  ISETP.NE.AND.EX P0, PT, RZ, UR7, PT, P0 ;  /* 0x00000007ff007c0c */ /* 0x000fe2000bf05300 */
[----:B------:R-:W-:Y:S02]  /*5720*/  IMAD.MOV.U32 R4, RZ, RZ, R16 ;  /* 0x000000ffff047224 */ /* 0x000fe400078e0010 */
[----:B------:R-:W-:Y:S01]  /*5730*/  IMAD.MOV.U32 R5, RZ, RZ, R17 ;  /* 0x000000ffff057224 */ /* 0x000fe200078e0011 */
[----:B0-----:R-:W-:-:S09]  /*5740*/  I2FP.F32.U32 R22, R15 ;  /* 0x0000000f00167245 */ /* 0x001fd20000201000 */
[----:B------:R-:W-:Y:S05]  /*5750*/  @!P0 BRA `(.L_x_114) ;  /* 0x0000000000288947 */ /* 0x000fea0003800000 */
[----:B------:R-:W-:Y:S02]  /*5760*/  ULDC UR5, c[0x0][0x634] ;  /* 0x00018d0000057ab9 */ /* 0x000fe40000000800 */
[----:B------:R-:W-:-:S05]  /*5770*/  IADD3 R5, P0, R16, UR5, RZ ;  /* 0x0000000510057c10 */ /* 0x000fca000ff1e0ff */
[----:B------:R-:W-:-:S04]  /*5780*/  IMAD.X R21, RZ, RZ, R17, P0 ;  /* 0x000000ffff157224 */ /* 0x000fc800000e0611 */
[----:B------:R-:W-:-:S04]  /*5790*/  IMAD.WIDE.U32 R6, R21, UR6, RZ ;  /* 0x0000000615067c25 */ /* 0x000fc8000f8e00ff */
[----:B------:R-:W-:-:S04]  /*57a0*/  IMAD.WIDE.U32 R6, P0, R5, UR7, R6 ;  /* 0x0000000705067c25 */ /* 0x000fc8000f800006 */
[----:B------:R-:W-:-:S04]  /*57b0*/  IMAD.WIDE.U32 R4, R5, UR6, RZ ;  /* 0x0000000605047c25 */ /* 0x000fc8000f8e00ff */
[----:B------:R-:W-:Y:S01]  /*57c0*/  IMAD.MOV.U32 R4, RZ, RZ, R7 ;  /* 0x000000ffff047224 */ /* 0x000fe200078e0007 */
[----:B------:R-:W-:Y:S01]  /*57d0*/  IADD3 RZ, P1, R5, R6, RZ ;  /* 0x0000000605ff7210 */ /* 0x000fe20007f3e0ff */
[----:B------:R-:W-:-:S04]  /*57e0*/  IMAD.X R5, RZ, RZ, RZ, P0 ;  /* 0x000000ffff057224 */ /* 0x000fc800000e06ff */
[----:B------:R-:W-:-:S08]  /*57f0*/  IMAD.WIDE.U32.X R4, R21, UR7, R4, P1 ;  /* 0x0000000715047c25 */ /* 0x000fd000088e0404 */
.L_x_114:
[----:B------:R-:W-:Y:S01]  /*5800*/  FMUL R22, R22, UR9 ;  /* 0x0000000916167c20 */ /* 0x000fe20008400000 */
[--C-:B------:R-:W-:Y:S01]  /*5810*/  SHF.R.U64 R14, R4, UR8, R5.reuse ;  /* 0x00000008040e7c19 */ /* 0x100fe20008001205 */
[----:B------:R-:W-:Y:S01]  /*5820*/  ULDC.64 UR6, c[0x0][0x620] ;  /* 0x0001880000067ab9 */ /* 0x000fe20000000a00 */
[----:B------:R-:W-:Y:S01]  /*5830*/  SHF.R.U32.HI R4, RZ, UR8, R5 ;  /* 0x00000008ff047c19 */ /* 0x000fe20008011605 */
[----:B------:R-:W-:Y:S01]  /*5840*/  ULDC.64 UR8, c[0x0][0x640] ;  /* 0x0001900000087ab9 */ /* 0x000fe20000000a00 */
[----:B------:R-:W-:Y:S01]  /*5850*/  IADD3 R5, P0, RZ, -R14, RZ ;  /* 0x8000000eff057210 */ /* 0x000fe20007f1e0ff */
[----:B------:R-:W0:Y:S01]  /*5860*/  F2I.U32.TRUNC.NTZ R22, R22 ;  /* 0x0000001600167305 */ /* 0x000e22000020f000 */
[----:B------:R-:W-:-:S03]  /*5870*/  ULDC UR5, c[0x0][0x618] ;  /* 0x0001860000057ab9 */ /* 0x000fc60000000800 */
[----:B------:R-:W-:Y:S01]  /*5880*/  IMAD.X R4, RZ, RZ, ~R4, P0 ;  /* 0x000000ffff047224 */ /* 0x000fe200000e0e04 */
[----:B------:R-:W-:-:S03]  /*5890*/  ISETP.NE.U32.AND P0, PT, RZ, UR8, PT ;  /* 0x00000008ff007c0c */ /* 0x000fc6000bf05070 */
[----:B------:R-:W-:Y:S01]  /*58a0*/  IMAD R4, R4, UR6, RZ ;  /* 0x0000000604047c24 */ /* 0x000fe2000f8e02ff */
[----:B------:R-:W-:-:S03]  /*58b0*/  ISETP.NE.AND.EX P0, PT, RZ, UR9, PT, P0 ;  /* 0x00000009ff007c0c */ /* 0x000fc6000bf05300 */
[C---:B------:R-:W-:Y:S02]  /*58c0*/  IMAD R7, R5.reuse, UR7, R4 ;  /* 0x0000000705077c24 */ /* 0x040fe4000f8e0204 */
[----:B------:R-:W-:Y:S01]  /*58d0*/  IMAD.WIDE.U32 R4, R5, UR6, R16 ;  /* 0x0000000605047c25 */ /* 0x000fe2000f8e0010 */
[----:B------:R-:W-:-:S03]  /*58e0*/  ULDC UR6, c[0x0][0x154] ;  /* 0x0000550000067ab9 */ /* 0x000fc60000000800 */
[----:B0-----:R-:W-:Y:S02]  /*58f0*/  IMAD.MOV R6, RZ, RZ, -R22 ;  /* 0x000000ffff067224 */ /* 0x001fe400078e0a16 */
[----:B------:R-:W-:Y:S02]  /*5900*/  IMAD.IADD R5, R5, 0x1, R7 ;  /* 0x0000000105057824 */ /* 0x000fe400078e0207 */
[----:B-1----:R-:W-:Y:S01]  /*5910*/  IMAD R15, R20, R6, R15 ;  /* 0x00000006140f7224 */ /* 0x002fe200078e020f */
[----:B--2---:R-:W-:Y:S01]  /*5920*/  I2FP.F32.U32 R6, R13 ;  /* 0x0000000d00067245 */ /* 0x004fe20000201000 */
[----:B------:R-:W0:Y:S01]  /*5930*/  LDC R20, c[0x0][0x148] ;  /* 0x00005200ff147b82 */ /* 0x000e220000000800 */
[--C-:B------:R-:W-:Y:S02]  /*5940*/  SHF.R.U64 R21, R4, UR5, R5.reuse ;  /* 0x0000000504157c19 */ /* 0x100fe40008001205 */
[----:B------:R-:W-:Y:S01]  /*5950*/  SHF.R.U32.HI R4, RZ, UR5, R5 ;  /* 0x00000005ff047c19 */ /* 0x000fe20008011605 */
[----:B------:R-:W-:Y:S01]  /*5960*/  FMUL R6, R6, UR6 ;  /* 0x0000000606067c20 */ /* 0x000fe20008400000 */
[----:B------:R-:W-:-:S02]  /*5970*/  ULDC UR5, c[0x0][0x608] ;  /* 0x0001820000057ab9 */ /* 0x000fc40000000800 */
[--C-:B------:R-:W-:Y:S01]  /*5980*/  SHF.R.U64 R23, R21, UR5, R4.reuse ;  /* 0x0000000515177c19 */ /* 0x100fe20008001204 */
[----:B------:R1:W2:Y:S01]  /*5990*/  F2I.U32.TRUNC.NTZ R24, R6 ;  /* 0x0000000600187305 */ /* 0x0002a2000020f000 */
[----:B------:R-:W-:Y:S01]  /*59a0*/  SHF.R.U32.HI R4, RZ, UR5, R4 ;  /* 0x00000005ff047c19 */ /* 0x000fe20008011604 */
[----:B------:R-:W-:-:S03]  /*59b0*/  ULDC UR5, c[0x0][0x658] ;  /* 0x0001960000057ab9 */ /* 0x000fc60000000800 */
[--C-:B------:R-:W-:Y:S02]  /*59c0*/  SHF.R.U64 R22, R23, UR5, R4.reuse ;  /* 0x0000000517167c19 */ /* 0x100fe40008001204 */
[----:B------:R-:W-:-:S03]  /*59d0*/  SHF.R.U32.HI R25, RZ, UR5, R4 ;  /* 0x00000005ff197c19 */ /* 0x000fc60008011604 */
[----:B------:R-:W-:Y:S02]  /*59e0*/  IMAD.MOV.U32 R4, RZ, RZ, R22 ;  /* 0x000000ffff047224 */ /* 0x000fe400078e0016 */
[----:B------:R-:W-:Y:S01]  /*59f0*/  IMAD.MOV.U32 R5, RZ, RZ, R25 ;  /* 0x000000ffff057224 */ /* 0x000fe200078e0019 */
[----:B-1----:R-:W-:Y:S06]  /*5a00*/  @!P0 BRA `(.L_x_115) ;  /* 0x0000000000288947 */ /* 0x002fec0003800000 */
        /* <DEDUP_REMOVED lines=10> */
.L_x_115:
[----:B------:R-:W-:Y:S01]  /*5ab0*/  ISETP.NE.AND P0, PT, R2, 0x1, PT ;  /* 0x000000010200780c */ /* 0x000fe20003f05270 */
[----:B------:R-:W-:Y:S01]  /*5ac0*/  ULDC UR5, c[0x0][0x648] ;  /* 0x0001920000057ab9 */ /* 0x000fe20000000800 */
[----:B------:R-:W-:Y:S01]  /*5ad0*/  LOP3.LUT R23, R23, UR17, RZ, 0xc0, !PT ;  /* 0x0000001117177c12 */ /* 0x000fe2000f8ec0ff */
[----:B--2---:R-:W-:Y:S01]  /*5ae0*/  IMAD.MOV R24, RZ, RZ, -R24 ;  /* 0x000000ffff187224 */ /* 0x004fe200078e0a18 */
[----:B------:R-:W-:Y:S01]  /*5af0*/  SHF.R.U64 R4, R4, UR5, R5 ;  /* 0x0000000504047c19 */ /* 0x000fe20008001205 */
[----:B------:R-:W-:Y:S01]  /*5b00*/  ULDC UR5, c[0x0][0x638] ;  /* 0x00018e0000057ab9 */ /* 0x000fe20000000800 */
[----:B------:R-:W-:Y:S01]  /*5b10*/  LOP3.LUT R21, R21, UR4, RZ, 0xc0, !PT ;  /* 0x0000000415157c12 */ /* 0x000fe2000f8ec0ff */
[----:B------:R-:W-:Y:S01]  /*5b20*/  ULDC UR6, c[0x0][0x610] ;  /* 0x0001840000067ab9 */ /* 0x000fe20000000800 */
[----:B------:R-:W-:Y:S02]  /*5b30*/  IMAD.MOV.U32 R6, RZ, RZ, R14 ;  /* 0x000000ffff067224 */ /* 0x000fe400078e000e */
[----:B------:R-:W-:-:S02]  /*5b40*/  IMAD.MOV R5, RZ, RZ, -R4 ;  /* 0x000000ffff057224 */ /* 0x000fc400078e0a04 */
[----:B------:R-:W-:Y:S02]  /*5b50*/  IMAD R4, R4, UR18, R23 ;  /* 0x0000001204047c24 */ /* 0x000fe4000f8e0217 */
[----:B0-----:R-:W-:Y:S02]  /*5b60*/  @P0 IMAD R15, R20, R24, R13 ;  /* 0x00000018140f0224 */ /* 0x001fe400078e020d */
[----:B------:R-:W-:Y:S01]  /*5b70*/  IMAD R22, R5, UR5, R22 ;  /* 0x0000000505167c24 */ /* 0x000fe2000f8e0216 */
[----:B------:R-:W-:Y:S01]  /*5b80*/  ULDC UR5, c[0x0][0x600] ;  /* 0x0001800000057ab9 */ /* 0x000fe20000000800 */
[----:B------:R-:W-:Y:S02]  /*5b90*/  IMAD R15, R4, UR6, R15 ;  /* 0x00000006040f7c24 */ /* 0x000fe4000f8e020f */
[----:B------:R-:W-:Y:S02]  /*5ba0*/  IMAD R22, R22, UR5, R21 ;  /* 0x0000000516167c24 */ /* 0x000fe4000f8e0215 */
[----:B------:R-:W-:-:S03]  /*5bb0*/  IMAD.MOV.U32 R4, RZ, RZ, 0x1 ;  /* 0x00000001ff047424 */ /* 0x000fc600078e00ff */
[----:B------:R-:W-:Y:S02]  /*5bc0*/  SEL R13, R22, R15, !P0 ;  /* 0x0000000f160d7207 */ /* 0x000fe40004000000 */
[----:B------:R-:W-:-:S07]  /*5bd0*/  SEL R20, R15, R22, !P0 ;  /* 0x000000160f147207 */ /* 0x000fce0004000000 */
.L_x_113:
[----:B------:R-:W-:Y:S05]  /*5be0*/  BSYNC B1 ;  /* 0x0000000000017941 */ /* 0x000fea0003800000 */
.L_x_112:
[----:B------:R-:W-:-:S13]  /*5bf0*/  LOP3.LUT P0, RZ, R4, 0xff, RZ, 0xc0, !PT ;  /* 0x000000ff04ff7812 */ /* 0x000fda000780c0ff */
[----:B------:R-:W-:Y:S05]  /*5c00*/  @P0 BRA `(.L_x_116) ;  /* 0xfffffff400380947 */ /* 0x000fea000383ffff */
[----:B------:R-:W-:Y:S05]  /*5c10*/  BSYNC B0 ;  /* 0x0000000000007941 */ /* 0x000fea0003800000 */
.L_x_105:
[----:B------:R-:W-:-:S03]  /*5c20*/  UMOV UR5, 0xffffffff ;  /* 0xffffffff00057882 */ /* 0x000fc60000000000 */
[----:B------:R-:W-:Y:S05]  /*5c30*/  BRA.DIV UR5, `(.L_x_117) ;  /* 0x0000000605c87947 */ /* 0x000fea000b800000 */
[----:B------:R-:W-:-:S13]  /*5c40*/  ELECT P6, URZ, PT ;  /* 0x00000000003f782f */ /* 0x000fda00038c0000 */
.L_x_136:
[----:B------:R-:W-:Y:S04]  /*5c50*/  BSSY B0, `(.L_x_118) ;  /* 0x0000058000007945 */ /* 0x000fe80003800000 */
[----:B------:R-:W-:Y:S05]  /*5c60*/  @!P6 BRA `(.L_x_119) ;  /* 0x000000040058e947 */ /* 0x000fea0003800000 */
[----:B------:R-:W-:-:S04]  /*5c70*/  LOP3.LUT R19, R19, 0x2, RZ, 0xfc, !PT ;  /* 0x0000000213137812 */ /* 0x000fc800078efcff */
[----:B------:R-:W-:-:S13]  /*5c80*/  ISETP.NE.AND P0, PT, R19, 0x3, PT ;  /* 0x000000031300780c */ /* 0x000fda0003f05270 */
[----:B------:R-:W-:Y:S05]  /*5c90*/  @!P0 BRA `(.L_x_120) ;  /* 0x0000000000048947 */ /* 0x000fea0003800000 */
[----:B------:R-:W-:Y:S01]  /*5ca0*/  BPT.TRAP 0x1 ;  /* 0x000000040000795c */ /* 0x000fe20000300000 */
.L_x_120:
[----:B------:R-:W0:Y:S01]  /*5cb0*/  S2R R5, SR_CgaCtaId ;  /* 0x0000000000057919 */ /* 0x000e220000008800 */
[----:B------:R-:W-:Y:S02]  /*5cc0*/  MOV R2, 0x400 ;  /* 0x0000040000027802 */ /* 0x000fe40000000f00 */
[----:B------:R-:W-:Y:S02]  /*5cd0*/  SHF.L.U32 R4, R0, 0x1f, RZ ;  /* 0x0000001f00047819 */ /* 0x000fe400000006ff */
[----:B0-----:R-:W-:-:S05]  /*5ce0*/  LEA R2, R5, R2, 0x18 ;  /* 0x0000000205027211 */ /* 0x001fca00078ec0ff */
[----:B------:R-:W-:-:S04]  /*5cf0*/  VIADD R2, R2, 0x48 ;  /* 0x0000004802027836 */ /* 0x000fc80000000000 */
[C---:B------:R-:W-:Y:S02]  /*5d00*/  IMAD R7, R3.reuse, 0x8, R2 ;  /* 0x0000000803077824 */ /* 0x040fe400078e0202 */
[----:B------:R-:W-:Y:S02]  /*5d10*/  VIADD R3, R3, 0x1 ;  /* 0x0000000103037836 */ /* 0x000fe40000000000 */
[----:B------:R-:W0:Y:S03]  /*5d20*/  SYNCS.PHASECHK.TRANS64.TRYWAIT P0, [R7+URZ], R4 ;  /* 0x00000004070075a7 */ /* 0x000e26000800017f */
[----:B------:R-:W-:-:S04]  /*5d30*/  ISETP.NE.AND P1, PT, R3, 0x9, PT ;  /* 0x000000090300780c */ /* 0x000fc80003f25270 */
[----:B------:R-:W-:Y:S02]  /*5d40*/  SEL R5, RZ, 0x1, P1 ;  /* 0x00000001ff057807 */ /* 0x000fe40000800000 */
[----:B------:R-:W-:Y:S02]  /*5d50*/  SEL R3, R3, RZ, P1 ;  /* 0x000000ff03037207 */ /* 0x000fe40000800000 */
[----:B------:R-:W-:-:S03]  /*5d60*/  LOP3.LUT R6, R0, R5, RZ, 0x3c, !PT ;  /* 0x0000000500067212 */ /* 0x000fc600078e3cff */
[----:B------:R-:W-:Y:S01]  /*5d70*/  IMAD R8, R3, 0x8, R2 ;  /* 0x0000000803087824 */ /* 0x000fe200078e0202 */
[----:B------:R-:W-:Y:S01]  /*5d80*/  SHF.L.U32 R5, R6, 0x1f, RZ ;  /* 0x0000001f06057819 */ /* 0x000fe200000006ff */
[----:B0-----:R-:W-:Y:S06]  /*5d90*/  @!P0 BRA `(.L_x_121) ;  /* 0x0000000400908947 */ /* 0x001fec0003800000 */
.L_x_137:
[----:B------:R-:W1:Y:S01]  /*5da0*/  SYNCS.PHASECHK.TRANS64.TRYWAIT P0, [R8+URZ], R5 ;  /* 0x00000005080075a7 */ /* 0x000e62000800017f */
[----:B------:R-:W-:-:S05]  /*5db0*/  VIADD R0, R3, 0x1 ;  /* 0x0000000103007836 */ /* 0x000fca0000000000 */
[----:B------:R-:W-:-:S04]  /*5dc0*/  ISETP.NE.AND P1, PT, R0, 0x9, PT ;  /* 0x000000090000780c */ /* 0x000fc80003f25270 */
[----:B------:R-:W-:Y:S02]  /*5dd0*/  SEL R3, RZ, 0x1, P1 ;  /* 0x00000001ff037807 */ /* 0x000fe40000800000 */
[----:B0-----:R-:W-:Y:S02]  /*5de0*/  SEL R7, R0, RZ, P1 ;  /* 0x000000ff00077207 */ /* 0x001fe40000800000 */
[----:B------:R-:W-:-:S03]  /*5df0*/  LOP3.LUT R6, R6, R3, RZ, 0x3c, !PT ;  /* 0x0000000306067212 */ /* 0x000fc600078e3cff */
[----:B------:R-:W-:Y:S01]  /*5e00*/  IMAD R9, R7, 0x8, R2 ;  /* 0x0000000807097824 */ /* 0x000fe200078e0202 */
[----:B------:R-:W-:Y:S01]  /*5e10*/  SHF.L.U32 R4, R6, 0x1f, RZ ;  /* 0x0000001f06047819 */ /* 0x000fe200000006ff */
[----:B-1----:R-:W-:Y:S06]  /*5e20*/  @!P0 BRA `(.L_x_122) ;  /* 0x0000000400808947 */ /* 0x002fec0003800000 */
.L_x_138:
[----:B------:R-:W1:Y:S01]  /*5e30*/  SYNCS.PHASECHK.TRANS64.TRYWAIT P0, [R9+URZ], R4 ;  /* 0x00000004090075a7 */ /* 0x000e62000800017f */
[----:B------:R-:W-:-:S05]  /*5e40*/  VIADD R0, R7, 0x1 ;  /* 0x0000000107007836 */ /* 0x000fca0000000000 */
[----:B------:R-:W-:-:S04]  /*5e50*/  ISETP.NE.AND P1, PT, R0, 0x9, PT ;  /* 0x000000090000780c */ /* 0x000fc80003f25270 */
[----:B------:R-:W-:Y:S02]  /*5e60*/  SEL R3, RZ, 0x1, P1 ;  /* 0x00000001ff037807 */ /* 0x000fe40000800000 */
[----:B------:R-:W-:Y:S02]  /*5e70*/  SEL R7, R0, RZ, P1 ;  /* 0x000000ff00077207 */ /* 0x000fe40000800000 */
[----:B------:R-:W-:-:S03]  /*5e80*/  LOP3.LUT R6, R6, R3, RZ, 0x3c, !PT ;  /* 0x0000000306067212 */ /* 0x000fc600078e3cff */
[----:B0-----:R-:W-:Y:S01]  /*5e90*/  IMAD R8, R7, 0x8, R2 ;  /* 0x0000000807087824 */ /* 0x001fe200078e0202 */
[----:B------:R-:W-:Y:S01]  /*5ea0*/  SHF.L.U32 R5, R6, 0x1f, RZ ;  /* 0x0000001f06057819 */ /* 0x000fe200000006ff */
[----:B-1----:R-:W-:Y:S06]  /*5eb0*/  @!P0 BRA `(.L_x_123) ;  /* 0x0000000400708947 */ /* 0x002fec0003800000 */
.L_x_139:
        /* <DEDUP_REMOVED lines=9> */
.L_x_140:
        /* <DEDUP_REMOVED lines=9> */
.L_x_141:
        /* <DEDUP_REMOVED lines=9> */
.L_x_142:
[----:B------:R-:W1:Y:S01]  /*6070*/  SYNCS.PHASECHK.TRANS64.TRYWAIT P0, [R9+URZ], R4 ;  /* 0x00000004090075a7 */ /* 0x000e62000800017f */
[----:B------:R-:W-:-:S05]  /*6080*/  VIADD R0, R7, 0x1 ;  /* 0x0000000107007836 */ /* 0x000fca0000000000 */
[----:B------:R-:W-:-:S04]  /*6090*/  ISETP.NE.AND P1, PT, R0, 0x9, PT ;  /* 0x000000090000780c */ /* 0x000fc80003f25270 */
[----:B------:R-:W-:Y:S02]  /*60a0*/  SEL R3, RZ, 0x1, P1 ;  /* 0x00000001ff037807 */ /* 0x000fe40000800000 */
[----:B------:R-:W-:Y:S02]  /*60b0*/  SEL R7, R0, RZ, P1 ;  /* 0x000000ff00077207 */ /* 0x000fe40000800000 */
[----:B------:R-:W-:-:S03]  /*60c0*/  LOP3.LUT R11, R6, R3, RZ, 0x3c, !PT ;  /* 0x00000003060b7212 */ /* 0x000fc600078e3cff */
[----:B------:R-:W-:Y:S01]  /*60d0*/  IMAD R6, R7, 0x8, R2 ;  /* 0x0000000807067824 */ /* 0x000fe200078e0202 */
[----:B0-----:R-:W-:Y:S01]  /*60e0*/  SHF.L.U32 R5, R11, 0x1f, RZ ;  /* 0x0000001f0b057819 */ /* 0x001fe200000006ff */
[----:B-1----:R-:W-:Y:S06]  /*60f0*/  @!P0 BRA `(.L_x_127) ;  /* 0x0000000400308947 */ /* 0x002fec0003800000 */
.L_x_143:
[----:B------:R-:W1:Y:S01]  /*6100*/  SYNCS.PHASECHK.TRANS64.TRYWAIT P0, [R6+URZ], R5 ;  /* 0x00000005060075a7 */ /* 0x000e62000800017f */
[----:B------:R-:W-:-:S05]  /*6110*/  VIADD R0, R7, 0x1 ;  /* 0x0000000107007836 */ /* 0x000fca0000000000 */
[----:B------:R-:W-:-:S04]  /*6120*/  ISETP.NE.AND P1, PT, R0, 0x9, PT ;  /* 0x000000090000780c */ /* 0x000fc80003f25270 */
[----:B0-----:R-:W-:Y:S02]  /*6130*/  SEL R4, RZ, 0x1, P1 ;  /* 0x00000001ff047807 */ /* 0x001fe40000800000 */
[----:B------:R-:W-:Y:S02]  /*6140*/  SEL R3, R0, RZ, P1 ;  /* 0x000000ff00037207 */ /* 0x000fe40000800000 */
[----:B------:R-:W-:Y:S01]  /*6150*/  LOP3.LUT R0, R11, R4, RZ, 0x3c, !PT ;  /* 0x000000040b007212 */ /* 0x000fe200078e3cff */
[----:B-1----:R-:W-:Y:S06]  /*6160*/  @!P0 BRA `(.L_x_128) ;  /* 0x0000000400288947 */ /* 0x002fec0003800000 */
.L_x_144:
[----:B------:R-:W-:Y:S01]  /*6170*/  IMAD R3, R3, 0x8, R2 ;  /* 0x0000000803037824 */ /* 0x000fe200078e0202 */
[----:B------:R-:W-:-:S07]  /*6180*/  SHF.L.U32 R0, R0, 0x1f, RZ ;  /* 0x0000001f00007819 */ /* 0x000fce00000006ff */
.L_x_129:
[----:B-1----:R1:W2:Y:S02]  /*6190*/  SYNCS.PHASECHK.TRANS64.TRYWAIT P0, [R3+URZ], R0 ;  /* 0x00000000030075a7 */ /* 0x0022a4000800017f */
[----:B--2---:R-:W-:Y:S05]  /*61a0*/  @!P0 NANOSLEEP.SYNCS 0x989680 ;  /* 0x009896800000895d */ /* 0x004fea0003900000 */
[----:B------:R-:W2:Y:S02]  /*61b0*/  @!P0 SYNCS.PHASECHK.TRANS64 P0, [R3+URZ], R0 ;  /* 0x00000000030085a7 */ /* 0x000ea4000800007f */
[----:B--2---:R-:W-:Y:S05]  /*61c0*/  @!P0 BRA `(.L_x_129) ;  /* 0xfffffffc00f08947 */ /* 0x004fea000383ffff */
.L_x_119:
[----:B------:R-:W-:Y:S05]  /*61d0*/  BSYNC B0 ;  /* 0x0000000000007941 */ /* 0x000fea0003800000 */
.L_x_118:
[----:B------:R-:W-:Y:S05]  /*61e0*/  EXIT ;  /* 0x000000000000794d */ /* 0x000fea0003800000 */
.L_x_22:
[----:B---3--:R3:W4:Y:S02]  /*61f0*/  SYNCS.PHASECHK.TRANS64.TRYWAIT P1, [R3+URZ], R0 ;  /* 0x00000000030075a7 */ /* 0x008724000802017f */
[----:B----4-:R-:W-:Y:S05]  /*6200*/  @!P1 NANOSLEEP.SYNCS 0x989680 ;  /* 0x009896800000995d */ /* 0x010fea0003900000 */
[----:B------:R-:W4:Y:S02]  /*6210*/  @!P1 SYNCS.PHASECHK.TRANS64 P1, [R3+URZ], R0 ;  /* 0x00000000030095a7 */ /* 0x000f24000802007f */
[----:B----4-:R-:W-:Y:S05]  /*6220*/  @!P1 BRA `(.L_x_22) ;  /* 0xfffffffc00f09947 */ /* 0x010fea000383ffff */
[----:B------:R-:W-:Y:S05]  /*6230*/  BRA `(.L_x_21) ;  /* 0xffffffb000cc7947 */ /* 0x000fea000383ffff */
.L_x_27:
[----:B-1----:R1:W2:Y:S02]  /*6240*/  SYNCS.PHASECHK.TRANS64.TRYWAIT P1, [R5+URZ], R4 ;  /* 0x00000004050075a7 */ /* 0x0022a4000802017f */
[----:B--2---:R-:W-:Y:S05]  /*6250*/  @!P1 NANOSLEEP.SYNCS 0x989680 ;  /* 0x009896800000995d */ /* 0x004fea0003900000 */
[----:B------:R-:W2:Y:S02]  /*6260*/  @!P1 SYNCS.PHASECHK.TRANS64 P1, [R5+URZ], R4 ;  /* 0x00000004050095a7 */ /* 0x000ea4000802007f */
[----:B--2---:R-:W-:Y:S05]  /*6270*/  @!P1 BRA `(.L_x_27) ;  /* 0xfffffffc00f09947 */ /* 0x004fea000383ffff */
[----:B------:R-:W-:Y:S05]  /*6280*/  BRA `(.L_x_26) ;  /* 0xffffffb400bc7947 */ /* 0x000fea000383ffff */
.L_x_106:
[----:B------:R-:W-:Y:S01]  /*6290*/  BSSY B1, `(.L_x_130) ;  /* 0x0000006000017945 */ /* 0x000fe20003800000 */
[----:B------:R-:W-:-:S07]  /*62a0*/  IMAD.MOV.U32 R15, RZ, RZ, -0x1 ;  /* 0xffffffffff0f7424 */ /* 0x000fce00078e00ff */
[----:B------:R-:W-:Y:S05]  /*62b0*/  WARPSYNC.COLLECTIVE R15, `(.L_x_131) ;  /* 0x000000000f0c7348 */ /* 0x000fea0003c00000 */
[----:B------:R-:W-:Y:S02]  /*62c0*/  ELECT P6, UR62, PT ;  /* 0x00000000003e782f */ /* 0x000fe400038c0000 */
[----:B------:R-:W-:Y:S01]  /*62d0*/  MOV R14, UR62 ;  /* 0x0000003e000e7c02 */ /* 0x000fe20008000f00 */
[----:B------:R-:W-:Y:S10]  /*62e0*/  ENDCOLLECTIVE ;  /* 0x000000000000791b */ /* 0x000ff40003800000 */
.L_x_131:
[----:B------:R-:W-:Y:S05]  /*62f0*/  BSYNC B1 ;  /* 0x0000000000017941 */ /* 0x000fea0003800000 */
.L_x_130:
[----:B------:R-:W-:Y:S05]  /*6300*/  BRA `(.L_x_132) ;  /* 0xffffffec00847947 */ /* 0x000fea000383ffff */
.L_x_109:
[----:B0-----:R0:W1:Y:S02]  /*6310*/  SYNCS.PHASECHK.TRANS64.TRYWAIT P0, [R20+URZ+0x48], R7 ;  /* 0x00004807140075a7 */ /* 0x001064000800017f */
[----:B-1----:R-:W-:Y:S05]  /*6320*/  @!P0 NANOSLEEP.SYNCS 0x989680 ;  /* 0x009896800000895d */ /* 0x002fea0003900000 */
[----:B------:R-:W1:Y:S02]  /*6330*/  @!P0 SYNCS.PHASECHK.TRANS64 P0, [R20+URZ+0x48], R7 ;  /* 0x00004807140085a7 */ /* 0x000e64000800007f */
[----:B-1----:R-:W-:Y:S05]  /*6340*/  @!P0 BRA `(.L_x_109) ;  /* 0xfffffffc00f08947 */ /* 0x002fea000383ffff */
[----:B------:R-:W-:Y:S05]  /*6350*/  BRA `(.L_x_133) ;  /* 0xffffffec00c47947 */ /* 0x000fea000383ffff */
.L_x_117:
[----:B------:R-:W-:Y:S01]  /*6360*/  BSSY B0, `(.L_x_134) ;  /* 0x0000006000007945 */ /* 0x000fe20003800000 */
[----:B------:R-:W-:-:S07]  /*6370*/  IMAD.MOV.U32 R15, RZ, RZ, -0x1 ;  /* 0xffffffffff0f7424 */ /* 0x000fce00078e00ff */
[----:B------:R-:W-:Y:S05]  /*6380*/  WARPSYNC.COLLECTIVE R15, `(.L_x_135) ;  /* 0x000000000f0c7348 */ /* 0x000fea0003c00000 */
[----:B------:R-:W-:Y:S02]  /*6390*/  ELECT P6, UR62, PT ;  /* 0x00000000003e782f */ /* 0x000fe400038c0000 */
[----:B------:R-:W-:Y:S01]  /*63a0*/  MOV R14, UR62 ;  /* 0x0000003e000e7c02 */ /* 0x000fe20008000f00 */
[----:B------:R-:W-:Y:S10]  /*63b0*/  ENDCOLLECTIVE ;  /* 0x000000000000791b */ /* 0x000ff40003800000 */
.L_x_135:
[----:B------:R-:W-:Y:S05]  /*63c0*/  BSYNC B0 ;  /* 0x0000000000007941 */ /* 0x000fea0003800000 */
.L_x_134:
[----:B------:R-:W-:Y:S05]  /*63d0*/  BRA `(.L_x_136) ;  /* 0xfffffff8001c7947 */ /* 0x000fea000383ffff */
.L_x_121:
[----:B0-----:R0:W1:Y:S02]  /*63e0*/  SYNCS.PHASECHK.TRANS64.TRYWAIT P0, [R7+URZ], R4 ;  /* 0x00000004070075a7 */ /* 0x001064000800017f */
[----:B-1----:R-:W-:Y:S05]  /*63f0*/  @!P0 NANOSLEEP.SYNCS 0x989680 ;  /* 0x009896800000895d */ /* 0x002fea0003900000 */
[----:B------:R-:W1:Y:S02]  /*6400*/  @!P0 SYNCS.PHASECHK.TRANS64 P0, [R7+URZ], R4 ;  /* 0x00000004070085a7 */ /* 0x000e64000800007f */
[----:B-1----:R-:W-:Y:S05]  /*6410*/  @!P0 BRA `(.L_x_121) ;  /* 0xfffffffc00f08947 */ /* 0x002fea000383ffff */
[----:B------:R-:W-:Y:S05]  /*6420*/  BRA `(.L_x_137) ;  /* 0xfffffff8005c7947 */ /* 0x000fea000383ffff */
.L_x_122:
[----:B0-----:R0:W1:Y:S02]  /*6430*/  SYNCS.PHASECHK.TRANS64.TRYWAIT P0, [R8+URZ], R5 ;  /* 0x00000005080075a7 */ /* 0x001064000800017f */
[----:B-1----:R-:W-:Y:S05]  /*6440*/  @!P0 NANOSLEEP.SYNCS 0x989680 ;  /* 0x009896800000895d */ /* 0x002fea0003900000 */
[----:B------:R-:W1:Y:S02]  /*6450*/  @!P0 SYNCS.PHASECHK.TRANS64 P0, [R8+URZ], R5 ;  /* 0x00000005080085a7 */ /* 0x000e64000800007f */
[----:B-1----:R-:W-:Y:S05]  /*6460*/  @!P0 BRA `(.L_x_122) ;  /* 0xfffffffc00f08947 */ /* 0x002fea000383ffff */
[----:B------:R-:W-:Y:S05]  /*6470*/  BRA `(.L_x_138) ;  /* 0xfffffff8006c7947 */ /* 0x000fea000383ffff */
.L_x_123:
[----:B0-----:R0:W1:Y:S02]  /*6480*/  SYNCS.PHASECHK.TRANS64.TRYWAIT P0, [R9+URZ], R4 ;  /* 0x00000004090075a7 */ /* 0x001064000800017f */
[----:B-1----:R-:W-:Y:S05]  /*6490*/  @!P0 NANOSLEEP.SYNCS 0x989680 ;  /* 0x009896800000895d */ /* 0x002fea0003900000 */
[----:B------:R-:W1:Y:S02]  /*64a0*/  @!P0 SYNCS.PHASECHK.TRANS64 P0, [R9+URZ], R4 ;  /* 0x00000004090085a7 */ /* 0x000e64000800007f */
[----:B-1----:R-:W-:Y:S05]  /*64b0*/  @!P0 BRA `(.L_x_123) ;  /* 0xfffffffc00f08947 */ /* 0x002fea000383ffff */
[----:B------:R-:W-:Y:S05]  /*64c0*/  BRA `(.L_x_139) ;  /* 0xfffffff8007c7947 */ /* 0x000fea000383ffff */
.L_x_124:
[----:B0-----:R0:W1:Y:S02]  /*64d0*/  SYNCS.PHASECHK.TRANS64.TRYWAIT P0, [R8+URZ], R5 ;  /* 0x00000005080075a7 */ /* 0x001064000800017f */
[----:B-1----:R-:W-:Y:S05]  /*64e0*/  @!P0 NANOSLEEP.SYNCS 0x989680 ;  /* 0x009896800000895d */ /* 0x002fea0003900000 */
[----:B------:R-:W1:Y:S02]  /*64f0*/  @!P0 SYNCS.PHASECHK.TRANS64 P0, [R8+URZ], R5 ;  /* 0x00000005080085a7 */ /* 0x000e64000800007f */
[----:B-1----:R-:W-:Y:S05]  /*6500*/  @!P0 BRA `(.L_x_124) ;  /* 0xfffffffc00f08947 */ /* 0x002fea000383ffff */
[----:B------:R-:W-:Y:S05]  /*6510*/  BRA `(.L_x_140) ;  /* 0xfffffff8008c7947 */ /* 0x000fea000383ffff */
.L_x_125:
[----:B0-----:R0:W1:Y:S02]  /*6520*/  SYNCS.PHASECHK.TRANS64.TRYWAIT P0, [R9+URZ], R4 ;  /* 0x00000004090075a7 */ /* 0x001064000800017f */
[----:B-1----:R-:W-:Y:S05]  /*6530*/  @!P0 NANOSLEEP.SYNCS 0x989680 ;  /* 0x009896800000895d */ /* 0x002fea0003900000 */
[----:B------:R-:W1:Y:S02]  /*6540*/  @!P0 SYNCS.PHASECHK.TRANS64 P0, [R9+URZ], R4 ;  /* 0x00000004090085a7 */ /* 0x000e64000800007f */
[----:B-1----:R-:W-:Y:S05]  /*6550*/  @!P0 BRA `(.L_x_125) ;  /* 0xfffffffc00f08947 */ /* 0x002fea000383ffff */
[----:B------:R-:W-:Y:S05]  /*6560*/  BRA `(.L_x_141) ;  /* 0xfffffff8009c7947 */ /* 0x000fea000383ffff */
.L_x_126:
[----:B0-----:R0:W1:Y:S02]  /*6570*/  SYNCS.PHASECHK.TRANS64.TRYWAIT P0, [R8+URZ], R5 ;  /* 0x00000005080075a7 */ /* 0x001064000800017f */
[----:B-1----:R-:W-:Y:S05]  /*6580*/  @!P0 NANOSLEEP.SYNCS 0x989680 ;  /* 0x009896800000895d */ /* 0x002fea0003900000 */
[----:B------:R-:W1:Y:S02]  /*6590*/  @!P0 SYNCS.PHASECHK.TRANS64 P0, [R8+URZ], R5 ;  /* 0x00000005080085a7 */ /* 0x000e64000800007f */
[----:B-1----:R-:W-:Y:S05]  /*65a0*/  @!P0 BRA `(.L_x_126) ;  /* 0xfffffffc00f08947 */ /* 0x002fea000383ffff */
[----:B------:R-:W-:Y:S05]  /*65b0*/  BRA `(.L_x_142) ;  /* 0xfffffff800ac7947 */ /* 0x000fea000383ffff */
.L_x_127:
[----:B0-----:R0:W1:Y:S02]  /*65c0*/  SYNCS.PHASECHK.TRANS64.TRYWAIT P0, [R9+URZ], R4 ;  /* 0x00000004090075a7 */ /* 0x001064000800017f */
[----:B-1----:R-:W-:Y:S05]  /*65d0*/  @!P0 NANOSLEEP.SYNCS 0x989680 ;  /* 0x009896800000895d */ /* 0x002fea0003900000 */
[----:B------:R-:W1:Y:S02]  /*65e0*/  @!P0 SYNCS.PHASECHK.TRANS64 P0, [R9+URZ], R4 ;  /* 0x00000004090085a7 */ /* 0x000e64000800007f */
[----:B-1----:R-:W-:Y:S05]  /*65f0*/  @!P0 BRA `(.L_x_127) ;  /* 0xfffffffc00f08947 */ /* 0x002fea000383ffff */
[----:B------:R-:W-:Y:S05]  /*6600*/  BRA `(.L_x_143) ;  /* 0xfffffff800bc7947 */ /* 0x000fea000383ffff */
.L_x_128:
[----:B0-----:R0:W1:Y:S02]  /*6610*/  SYNCS.PHASECHK.TRANS64.TRYWAIT P0, [R6+URZ], R5 ;  /* 0x00000005060075a7 */ /* 0x001064000800017f */
[----:B-1----:R-:W-:Y:S05]  /*6620*/  @!P0 NANOSLEEP.SYNCS 0x989680 ;  /* 0x009896800000895d */ /* 0x002fea0003900000 */
[----:B------:R-:W1:Y:S02]  /*6630*/  @!P0 SYNCS.PHASECHK.TRANS64 P0, [R6+URZ], R5 ;  /* 0x00000005060085a7 */ /* 0x000e64000800007f */
[----:B-1----:R-:W-:Y:S05]  /*6640*/  @!P0 BRA `(.L_x_128) ;  /* 0xfffffffc00f08947 */ /* 0x002fea000383ffff */
[----:B------:R-:W-:Y:S05]  /*6650*/  BRA `(.L_x_144) ;  /* 0xfffffff800c47947 */ /* 0x000fea000383ffff */
.L_x_145:
[----:B------:R-:W-:-:S00]  /*6660*/  BRA `(.L_x_145) ;  /* 0xfffffffc00fc7947 */ /* 0x000fc0000383ffff */
[----:B------:R-:W-:-:S00]  /*6670*/  NOP ;  /* 0x0000000000007918 */ /* 0x000fc00000000000 */
        /* <DEDUP_REMOVED lines=8> */
.L_x_146:


//--------------------- .nv.global.init           --------------------------
	.section	.nv.global.init,"aw",@progbits
.nv.global.init:
	.type		$str$22,@object
	.size		$str$22,($str$23 - $str$22)
$str$22:
        /*0000*/ 	.byte	0x6b, 0x5f, 0x74, 0x69, 0x6c, 0x65, 0x5f, 0x63, 0x6f, 0x75, 0x6e, 0x74, 0x20, 0x3e, 0x3d, 0x20
        /*0010*/ 	.byte	0x31, 0x00
	.type		$str$23,@object
	.size		$str$23,(__unnamed_1 - $str$23)
$str$23:
        /*0012*/ 	.byte	0x2f, 0x74, 0x6d, 0x70, 0x2f, 0x63, 0x75, 0x74, 0x6c, 0x61, 0x73, 0x73, 0x5f, 0x73, 0x77, 0x65
        /*0022*/ 	.byte	0x65, 0x70, 0x5f, 0x73, 0x72, 0x63, 0x2f, 0x69, 0x6e, 0x63, 0x6c, 0x75, 0x64, 0x65, 0x2f, 0x63
        /*0032*/ 	.byte	0x75, 0x74, 0x6c, 0x61, 0x73, 0x73, 0x2f, 0x67, 0x65, 0x6d, 0x6d, 0x2f, 0x63, 0x6f, 0x6c, 0x6c
        /*0042*/ 	.byte	0x65, 0x63, 0x74, 0x69, 0x76, 0x65, 0x2f, 0x73, 0x6d, 0x39, 0x30, 0x5f, 0x6d, 0x6d, 0x61, 0x5f
        /*0052*/ 	.byte	0x74, 0x6d, 0x61, 0x5f, 0x67, 0x6d, 0x6d, 0x61, 0x5f, 0x73, 0x73, 0x5f, 0x77, 0x61, 0x72, 0x70
        /*0062*/ 	.byte	0x73, 0x70, 0x65, 0x63, 0x69, 0x61, 0x6c, 0x69, 0x7a, 0x65, 0x64, 0x2e, 0x68, 0x70, 0x70, 0x00
	.type		__unnamed_1,@object
	.size		__unnamed_1,(.L_0 - __unnamed_1)
__unnamed_1:
        /*0072*/ 	.byte	0x76, 0x6f, 0x69, 0x64, 0x20, 0x63, 0x75, 0x74, 0x6c, 0x61, 0x73, 0x73, 0x3a, 0x3a, 0x67, 0x65
        /* <DEDUP_REMOVED lines=177> */
        /*0b92*/ 	.byte	0x74, 0x69, 0x74, 0x79, 0x5d, 0x00
.L_0:


//--------------------- .nv.shared._ZN7cutlass13device_kernelINS_4gemm6kernel13GemmUniversalIN4cute5tupleIJiiiiEEENS1_10collective13CollectiveMmaINS1_34MainloopSm90TmaGmmaWarpSpecializedILi9ENS5_IJNS4_1CILi1EEENSA_ILi2EEESB_EEENS1_35KernelTmaWarpSpecializedCooperativeEEENS5_IJNSA_ILi128EEENSA_ILi64EEENSA_ILi32EEEEEENS_10tfloat32_tENS5_IJlSB_lEEESK_SL_NS4_8TiledMMAINS4_8MMA_AtomIJNS4_4SM904GMMA29MMA_64x64x8_F32TF32TF32_SS_TNILNSP_7ScaleInE1ELSR_1EEEEEENS4_6LayoutINS5_IJSC_SB_SB_EEENS5_IJSB_NSA_ILi0EEESW_EEEEENS5_IJNS4_10UnderscoreESZ_SZ_EEEEENS4_23SM90_TMA_LOAD_MULTICASTENS4_14ComposedLayoutINS4_7SwizzleILi3ELi4ELi3EEENS4_18smem_ptr_flag_bitsILi32EEENSU_INS5_IJNSA_ILi8EEESI_EEENS5_IJSI_SB_EEEEEEEvNS4_8identityENS4_13SM90_TMA_LOADES1C_vS1D_EENS_8epilogue10collective6detail29Sm90TmaWarpSpecializedAdapterINS1H_15DefaultEpilogueISK_SL_SL_NS1G_6thread17LinearCombinationISK_Li1EffLNS1L_9ScaleType4KindE0ELNS_15FloatRoundStyleE2ESK_EENS1_15EpilogueDefaultEEEEEvvEEEEvNT_6ParamsE --------------------------
	.section	.nv.shared._ZN7cutlass13device_kernelINS_4gemm6kernel13GemmUniversalIN4cute5tupleIJiiiiEEENS1_10collective13CollectiveMmaINS1_34MainloopSm90TmaGmmaWarpSpecializedILi9ENS5_IJNS4_1CILi1EEENSA_ILi2EEESB_EEENS1_35KernelTmaWarpSpecializedCooperativeEEENS5_IJNSA_ILi128EEENSA_ILi64EEENSA_ILi32EEEEEENS_10tfloat32_tENS5_IJlSB_lEEESK_SL_NS4_8TiledMMAINS4_8MMA_AtomIJNS4_4SM904GMMA29MMA_64x64x8_F32TF32TF32_SS_TNILNSP_7ScaleInE1ELSR_1EEEEEENS4_6LayoutINS5_IJSC_SB_SB_EEENS5_IJSB_NSA_ILi0EEESW_EEEEENS5_IJNS4_10UnderscoreESZ_SZ_EEEEENS4_23SM90_TMA_LOAD_MULTICASTENS4_14ComposedLayoutINS4_7SwizzleILi3ELi4ELi3EEENS4_18smem_ptr_flag_bitsILi32EEENSU_INS5_IJNSA_ILi8EEESI_EEENS5_IJSI_SB_EEEEEEEvNS4_8identityENS4_13SM90_TMA_LOADES1C_vS1D_EENS_8epilogue10collective6detail29Sm90TmaWarpSpecializedAdapterINS1H_15DefaultEpilogueISK_SL_SL_NS1G_6thread17LinearCombinationISK_Li1EffLNS1L_9ScaleType4KindE0ELNS_15FloatRoundStyleE2ESK_EENS1_15EpilogueDefaultEEEEEvvEEEEvNT_6ParamsE,"aw",@nobits
	.sectionflags	@""
	.align	16
	.zero		1024


//--------------------- .nv.shared.reserved.0     --------------------------
	.section	.nv.shared.reserved.0,"aw",@nobits
	.weak		__nv_reservedSMEM_offset_0_alias
	.size		__nv_reservedSMEM_offset_0_alias, 0, 0
	.other		__nv_reservedSMEM_offset_0_alias,@"STO_CUDA_RESERVED_SHARED STV_DEFAULT"
__nv_reservedSMEM_offset_0_alias:
	.zero		0


//--------------------- .nv.global                --------------------------
	.section	.nv.global,"aw",@nobits
.nv.global:
	.type		_ZN40_INTERNAL_9201857d_4_k_cu_53d6dd9c_266624cute1_E,@object
	.size		_ZN40_INTERNAL_9201857d_4_k_cu_53d6dd9c_266624cute1_E,(_ZN40_INTERNAL_9201857d_4_k_cu_53d6dd9c_266624cuda3std3__45__cpo6cbeginE - _ZN40_INTERNAL_9201857d_4_k_cu_53d6dd9c_266624cute1_E)
_ZN40_INTERNAL_9201857d_4_k_cu_53d6dd9c_266624cute1_E:
	.zero		1
	.type		_ZN40_INTERNAL_9201857d_4_k_cu_53d6dd9c_266624cuda3std3__45__cpo6cbeginE,@object
	.size		_ZN40_INTERNAL_9201857d_4_k_cu_53d6dd9c_266624cuda3std3__45__cpo6cbeginE,(_ZN40_INTERNAL_9201857d_4_k_cu_53d6dd9c_266624cuda3std3__48in_placeE - _ZN40_INTERNAL_9201857d_4_k_cu_53d6dd9c_266624cuda3std3__45__cpo6cbeginE)
_ZN40_INTERNAL_9201857d_4_k_cu_53d6dd9c_266624cuda3std3__45__cpo6cbeginE:
	.zero		1
	.type		_ZN40_INTERNAL_9201857d_4_k_cu_53d6dd9c_266624cuda3std3__48in_placeE,@object
	.size		_ZN40_INTERNAL_9201857d_4_k_cu_53d6dd9c_266624cuda3std3__48in_placeE,(_ZN40_INTERNAL_9201857d_4_k_cu_53d6dd9c_266624cuda3std6ranges3__45__cpo9iter_moveE - _ZN40_INTERNAL_9201857d_4_k_cu_53d6dd9c_266624cuda3std3__48in_placeE)
_ZN40_INTERNAL_9201857d_4_k_cu_53d6dd9c_266624cuda3std3__48in_placeE:
	.zero		1
	.type		_ZN40_INTERNAL_9201857d_4_k_cu_53d6dd9c_266624cuda3std6ranges3__45__cpo9iter_moveE,@object
	.size		_ZN40_INTERNAL_9201857d_4_k_cu_53d6dd9c_266624cuda3std6ranges3__45__cpo9iter_moveE,(_ZN40_INTERNAL_9201857d_4_k_cu_53d6dd9c_266624cuda3std3__45__cpo5beginE - _ZN40_INTERNAL_9201857d_4_k_cu_53d6dd9c_266624cuda3std6ranges3__45__cpo9iter_moveE)
_ZN40_INTERNAL_9201857d_4_k_cu_53d6dd9c_266624cuda3std6ranges3__45__cpo9iter_moveE:
	.zero		1
	.type		_ZN40_INTERNAL_9201857d_4_k_cu_53d6dd9c_266624cuda3std3__45__cpo5beginE,@object
	.size		_ZN40_INTERNAL_9201857d_4_k_cu_53d6dd9c_266624cuda3std3__45__cpo5beginE,(_ZN40_INTERNAL_9201857d_4_k_cu_53d6dd9c_266624cuda3std3__442_GLOBAL__N__9201857d_4_k_cu_53d6dd9c_266626ignoreE - _ZN40_INTERNAL_9201857d_4_k_cu_53d6dd9c_266624cuda3std3__45__cpo5beginE)
_ZN40_INTERNAL_9201857d_4_k_cu_53d6dd9c_266624cuda3std3__45__cpo5beginE:
	.zero		1
	.type		_ZN40_INTERNAL_9201857d_4_k_cu_53d6dd9c_266624cuda3std3__442_GLOBAL__N__9201857d_4_k_cu_53d6dd9c_266626ignoreE,@object
	.size		_ZN40_INTERNAL_9201857d_4_k_cu_53d6dd9c_266624cuda3std3__442_GLOBAL__N__9201857d_4_k_cu_53d6dd9c_266626ignoreE,(_ZN40_INTERNAL_9201857d_4_k_cu_53d6dd9c_266624cute7productE - _ZN40_INTERNAL_9201857d_4_k_cu_53d6dd9c_266624cuda3std3__442_GLOBAL__N__9201857d_4_k_cu_53d6dd9c_266626ignoreE)
_ZN40_INTERNAL_9201857d_4_k_cu_53d6dd9c_266624cuda3std3__442_GLOBAL__N__9201857d_4_k_cu_53d6dd9c_266626ignoreE:
	.zero		1
	.type		_ZN40_INTERNAL_9201857d_4_k_cu_53d6dd9c_266624cute7productE,@object
	.size		_ZN40_INTERNAL_9201857d_4_k_cu_53d6dd9c_266624cute7productE,(_ZN40_INTERNAL_9201857d_4_k_cu_53d6dd9c_266624cuda3std3__45__cpo3endE - _ZN40_INTERNAL_9201857d_4_k_cu_53d6dd9c_266624cute7productE)
_ZN40_INTERNAL_9201857d_4_k_cu_53d6dd9c_266624cute7productE:
	.zero		1
	.type		_ZN40_INTERNAL_9201857d_4_k_cu_53d6dd9c_266624cuda3std3__45__cpo3endE,@object
	.size		_ZN40_INTERNAL_9201857d_4_k_cu_53d6dd9c_266624cuda3std3__45__cpo3endE,(_ZN40_INTERNAL_9201857d_4_k_cu_53d6dd9c_266624cuda3std3__419piecewise_constructE - _ZN40_INTERNAL_9201857d_4_k_cu_53d6dd9c_266624cuda3std3__45__cpo3endE)
_ZN40_INTERNAL_9201857d_4_k_cu_53d6dd9c_266624cuda3std3__45__cpo3endE:
	.zero		1
	.type		_ZN40_INTERNAL_9201857d_4_k_cu_53d6dd9c_266624cuda3std3__419piecewise_constructE,@object
	.size		_ZN40_INTERNAL_9201857d_4_k_cu_53d6dd9c_266624cuda3std3__419piecewise_constructE,(_ZN40_INTERNAL_9201857d_4_k_cu_53d6dd9c_266624cuda3std3__45__cpo4cendE - _ZN40_INTERNAL_9201857d_4_k_cu_53d6dd9c_266624cuda3std3__419piecewise_constructE)
_ZN40_INTERNAL_9201857d_4_k_cu_53d6dd9c_266624cuda3std3__419piecewise_constructE:
	.zero		1
	.type		_ZN40_INTERNAL_9201857d_4_k_cu_53d6dd9c_266624cuda3std3__45__cpo4cendE,@object
	.size		_ZN40_INTERNAL_9201857d_4_k_cu_53d6dd9c_266624cuda3std3__45__cpo4cendE,(_ZN40_INTERNAL_9201857d_4_k_cu_53d6dd9c_266624cuda3std6ranges3__45__cpo4swapE - _ZN40_INTERNAL_9201857d_4_k_cu_53d6dd9c_266624cuda3std3__45__cpo4cendE)
_ZN40_INTERNAL_9201857d_4_k_cu_53d6dd9c_266624cuda3std3__45__cpo4cendE:
	.zero		1
	.type		_ZN40_INTERNAL_9201857d_4_k_cu_53d6dd9c_266624cuda3std6ranges3__45__cpo4swapE,@object
	.size		_ZN40_INTERNAL_9201857d_4_k_cu_53d6dd9c_266624cuda3std6ranges3__45__cpo4swapE,(.L_8 - _ZN40_INTERNAL_9201857d_4_k_cu_53d6dd9c_266624cuda3std6ranges3__45__cpo4swapE)
_ZN40_INTERNAL_9201857d_4_k_cu_53d6dd9c_266624cuda3std6ranges3__45__cpo4swapE:
	.zero		1
.L_8:


//--------------------- .nv.constant0._ZN7cutlass13device_kernelINS_4gemm6kernel13GemmUniversalIN4cute5tupleIJiiiiEEENS1_10collective13CollectiveMmaINS1_34MainloopSm90TmaGmmaWarpSpecializedILi9ENS5_IJNS4_1CILi1EEENSA_ILi2EEESB_EEENS1_35KernelTmaWarpSpecializedCooperativeEEENS5_IJNSA_ILi128EEENSA_ILi64EEENSA_ILi32EEEEEENS_10tfloat32_tENS5_IJlSB_lEEESK_SL_NS4_8TiledMMAINS4_8MMA_AtomIJNS4_4SM904GMMA29MMA_64x64x8_F32TF32TF32_SS_TNILNSP_7ScaleInE1ELSR_1EEEEEENS4_6LayoutINS5_IJSC_SB_SB_EEENS5_IJSB_NSA_ILi0EEESW_EEEEENS5_IJNS4_10UnderscoreESZ_SZ_EEEEENS4_23SM90_TMA_LOAD_MULTICASTENS4_14ComposedLayoutINS4_7SwizzleILi3ELi4ELi3EEENS4_18smem_ptr_flag_bitsILi32EEENSU_INS5_IJNSA_ILi8EEESI_EEENS5_IJSI_SB_EEEEEEEvNS4_8identityENS4_13SM90_TMA_LOADES1C_vS1D_EENS_8epilogue10collective6detail29Sm90TmaWarpSpecializedAdapterINS1H_15DefaultEpilogueISK_SL_SL_NS1G_6thread17LinearCombinationISK_Li1EffLNS1L_9ScaleType4KindE0ELNS_15FloatRoundStyleE2ESK_EENS1_15EpilogueDefaultEEEEEvvEEEEvNT_6ParamsE --------------------------
	.section	.nv.constant0._ZN7cutlass13device_kernelINS_4gemm6kernel13GemmUniversalIN4cute5tupleIJiiiiEEENS1_10collective13CollectiveMmaINS1_34MainloopSm90TmaGmmaWarpSpecializedILi9ENS5_IJNS4_1CILi1EEENSA_ILi2EEESB_EEENS1_35KernelTmaWarpSpecializedCooperativeEEENS5_IJNSA_ILi128EEENSA_ILi64EEENSA_ILi32EEEEEENS_10tfloat32_tENS5_IJlSB_lEEESK_SL_NS4_8TiledMMAINS4_8MMA_AtomIJNS4_4SM904GMMA29MMA_64x64x8_F32TF32TF32_SS_TNILNSP_7ScaleInE1ELSR_1EEEEEENS4_6LayoutINS5_IJSC_SB_SB_EEENS5_IJSB_NSA_ILi0EEESW_EEEEENS5_IJNS4_10UnderscoreESZ_SZ_EEEEENS4_23SM90_TMA_LOAD_MULTICASTENS4_14ComposedLayoutINS4_7SwizzleILi3ELi4ELi3EEENS4_18smem_ptr_flag_bitsILi32EEENSU_INS5_IJNSA_ILi8EEESI_EEENS5_IJSI_SB_EEEEEEEvNS4_8identityENS4_13SM90_TMA_LOADES1C_vS1D_EENS_8epilogue10collective6detail29Sm90TmaWarpSpecializedAdapterINS1H_15DefaultEpilogueISK_SL_SL_NS1G_6thread17LinearCombinationISK_Li1EffLNS1L_9ScaleType4KindE0ELNS_15FloatRoundStyleE2ESK_EENS1_15EpilogueDefaultEEEEEvvEEEEvNT_6ParamsE,"a",@progbits
	.sectionflags	@""
	.align	4
.nv.constant0._ZN7cutlass13device_kernelINS_4gemm6kernel13GemmUniversalIN4cute5tupleIJiiiiEEENS1_10collective13CollectiveMmaINS1_34MainloopSm90TmaGmmaWarpSpecializedILi9ENS5_IJNS4_1CILi1EEENSA_ILi2EEESB_EEENS1_35KernelTmaWarpSpecializedCooperativeEEENS5_IJNSA_ILi128EEENSA_ILi64EEENSA_ILi32EEEEEENS_10tfloat32_tENS5_IJlSB_lEEESK_SL_NS4_8TiledMMAINS4_8MMA_AtomIJNS4_4SM904GMMA29MMA_64x64x8_F32TF32TF32_SS_TNILNSP_7ScaleInE1ELSR_1EEEEEENS4_6LayoutINS5_IJSC_SB_SB_EEENS5_IJSB_NSA_ILi0EEESW_EEEEENS5_IJNS4_10UnderscoreESZ_SZ_EEEEENS4_23SM90_TMA_LOAD_MULTICASTENS4_14ComposedLayoutINS4_7SwizzleILi3ELi4ELi3EEENS4_18smem_ptr_flag_bitsILi32EEENSU_INS5_IJNSA_ILi8EEESI_EEENS5_IJSI_SB_EEEEEEEvNS4_8identityENS4_13SM90_TMA_LOADES1C_vS1D_EENS_8epilogue10collective6detail29Sm90TmaWarpSpecializedAdapterINS1H_15DefaultEpilogueISK_SL_SL_NS1G_6thread17LinearCombinationISK_Li1EffLNS1L_9ScaleType4KindE0ELNS_15FloatRoundStyleE2ESK_EENS1_15EpilogueDefaultEEEEEvvEEEEvNT_6ParamsE:
	.zero		1664


//--------------------- SYMBOLS --------------------------

	.type		.nv.reservedSmem.offset0,@object
	.size		.nv.reservedSmem.offset0,0x4
	.type		__assertfail,@function
